	.target	sm_90a

	.elftype	@"ET_EXEC"


//--------------------- .note.nv.tkinfo           --------------------------
	.section	.note.nv.tkinfo,"",@"SHT_NOTE"
	.sectionflags	@"SHF_NOTE_NV_TKINFO"
	.tkinfo
        /*0018*/ 	.word	0x00000002
        /*0030*/ 	.string	""
        /*0030*/ 	.string	"ptxas"
        /*0030*/ 	.string	"Cuda compilation tools, release 13.0, V13.0.88"
        /*0030*/ 	.string	"Build cuda_13.0.r13.0/compiler.36424714_0"
        /*0030*/ 	.string	"-arch sm_90a -m 64 "



//--------------------- .note.nv.cuinfo           --------------------------
	.section	.note.nv.cuinfo,"",@"SHT_NOTE"
	.sectionflags	@"SHF_NOTE_NV_CUINFO"
        /*0018*/ 	.short	0x0002
        /*001a*/ 	.short	0x005a
        /*001c*/ 	.short	0x0082
	.zero		2


//--------------------- .nv.info                  --------------------------
	.section	.nv.info,"",@"SHT_CUDA_INFO"
	.align	4


	//----- nvinfo : EIATTR_REGCOUNT
	.align		4
        /*0000*/ 	.byte	0x04, 0x2f
        /*0002*/ 	.short	(.L_18 - .L_17)
	.align		4
.L_17:
        /*0004*/ 	.word	index@(_ZN7cutlass13device_kernelINS_4gemm6kernel13GemmUniversalIN4cute5tupleIJiiiiEEENS1_10collective13CollectiveMmaINS1_34MainloopSm90TmaGmmaWarpSpecializedILi8ENS5_IJNS4_1CILi1EEESB_SB_EEENS1_35KernelTmaWarpSpecializedCooperativeEEENS5_IJNSA_ILi128EEENSA_ILi64EEESG_EEENS_10bfloat16_tENS5_IJlSB_lEEESI_SJ_NS4_8TiledMMAINS4_8MMA_AtomIJNS4_4SM904GMMA27MMA_64x64x16_F32BF16BF16_SSILNSN_5MajorE0ELSP_0ELNSN_7ScaleInE1ELSQ_1EEEEEENS4_6LayoutINS5_IJNSA_ILi2EEESB_SB_EEENS5_IJSB_NSA_ILi0EEESW_EEEEENS5_IJNS4_10UnderscoreESZ_SZ_EEEEENS4_13SM90_TMA_LOADENS4_14ComposedLayoutINS4_7SwizzleILi3ELi4ELi3EEENS4_18smem_ptr_flag_bitsILi16EEENST_INS5_IJNSA_ILi8EEESG_EEENS5_IJSG_SB_EEEEEEEvNS4_8identityES12_S1C_vS1D_EENS_8epilogue10collective18CollectiveEpilogueINS1F_22Sm90TmaWarpSpecializedILi3ELi2ELi16ELb1ELb0EEEJSH_NS5_IJSF_NSA_ILi32EEEEEESI_SJ_SI_SJ_NS1F_6fusion15FusionCallbacksIS1J_NS1M_17LinearCombinationISI_fSI_fLNS_15FloatRoundStyleE2EEESH_S1L_JEEES12_NS13_INS14_ILi2ELi4ELi3EEES17_NST_INS5_IJS18_S1K_EEENS5_IJS1K_SB_EEEEEEENS4_17SM75_U32x4_LDSM_NENS4_14SM90_TMA_STOREES1W_NS4_17SM90_U32x4_STSM_NENS4_9Copy_AtomIJS1Z_NS_6half_tEEEEvEEEvvEEEEvNT_6ParamsE)
        /*0008*/ 	.word	0x000000a8


	//----- nvinfo : EIATTR_FRAME_SIZE
	.align		4
.L_18:
        /*000c*/ 	.byte	0x04, 0x11
        /*000e*/ 	.short	(.L_20 - .L_19)
	.align		4
.L_19:
        /*0010*/ 	.word	index@(_ZN7cutlass13device_kernelINS_4gemm6kernel13GemmUniversalIN4cute5tupleIJiiiiEEENS1_10collective13CollectiveMmaINS1_34MainloopSm90TmaGmmaWarpSpecializedILi8ENS5_IJNS4_1CILi1EEESB_SB_EEENS1_35KernelTmaWarpSpecializedCooperativeEEENS5_IJNSA_ILi128EEENSA_ILi64EEESG_EEENS_10bfloat16_tENS5_IJlSB_lEEESI_SJ_NS4_8TiledMMAINS4_8MMA_AtomIJNS4_4SM904GMMA27MMA_64x64x16_F32BF16BF16_SSILNSN_5MajorE0ELSP_0ELNSN_7ScaleInE1ELSQ_1EEEEEENS4_6LayoutINS5_IJNSA_ILi2EEESB_SB_EEENS5_IJSB_NSA_ILi0EEESW_EEEEENS5_IJNS4_10UnderscoreESZ_SZ_EEEEENS4_13SM90_TMA_LOADENS4_14ComposedLayoutINS4_7SwizzleILi3ELi4ELi3EEENS4_18smem_ptr_flag_bitsILi16EEENST_INS5_IJNSA_ILi8EEESG_EEENS5_IJSG_SB_EEEEEEEvNS4_8identityES12_S1C_vS1D_EENS_8epilogue10collective18CollectiveEpilogueINS1F_22Sm90TmaWarpSpecializedILi3ELi2ELi16ELb1ELb0EEEJSH_NS5_IJSF_NSA_ILi32EEEEEESI_SJ_SI_SJ_NS1F_6fusion15FusionCallbacksIS1J_NS1M_17LinearCombinationISI_fSI_fLNS_15FloatRoundStyleE2EEESH_S1L_JEEES12_NS13_INS14_ILi2ELi4ELi3EEES17_NST_INS5_IJS18_S1K_EEENS5_IJS1K_SB_EEEEEEENS4_17SM75_U32x4_LDSM_NENS4_14SM90_TMA_STOREES1W_NS4_17SM90_U32x4_STSM_NENS4_9Copy_AtomIJS1Z_NS_6half_tEEEEvEEEvvEEEEvNT_6ParamsE)
        /*0014*/ 	.word	0x00000000


	//----- nvinfo : EIATTR_MIN_STACK_SIZE
	.align		4
.L_20:
        /*0018*/ 	.byte	0x04, 0x12
        /*001a*/ 	.short	(.L_22 - .L_21)
	.align		4
.L_21:
        /*001c*/ 	.word	index@(_ZN7cutlass13device_kernelINS_4gemm6kernel13GemmUniversalIN4cute5tupleIJiiiiEEENS1_10collective13CollectiveMmaINS1_34MainloopSm90TmaGmmaWarpSpecializedILi8ENS5_IJNS4_1CILi1EEESB_SB_EEENS1_35KernelTmaWarpSpecializedCooperativeEEENS5_IJNSA_ILi128EEENSA_ILi64EEESG_EEENS_10bfloat16_tENS5_IJlSB_lEEESI_SJ_NS4_8TiledMMAINS4_8MMA_AtomIJNS4_4SM904GMMA27MMA_64x64x16_F32BF16BF16_SSILNSN_5MajorE0ELSP_0ELNSN_7ScaleInE1ELSQ_1EEEEEENS4_6LayoutINS5_IJNSA_ILi2EEESB_SB_EEENS5_IJSB_NSA_ILi0EEESW_EEEEENS5_IJNS4_10UnderscoreESZ_SZ_EEEEENS4_13SM90_TMA_LOADENS4_14ComposedLayoutINS4_7SwizzleILi3ELi4ELi3EEENS4_18smem_ptr_flag_bitsILi16EEENST_INS5_IJNSA_ILi8EEESG_EEENS5_IJSG_SB_EEEEEEEvNS4_8identityES12_S1C_vS1D_EENS_8epilogue10collective18CollectiveEpilogueINS1F_22Sm90TmaWarpSpecializedILi3ELi2ELi16ELb1ELb0EEEJSH_NS5_IJSF_NSA_ILi32EEEEEESI_SJ_SI_SJ_NS1F_6fusion15FusionCallbacksIS1J_NS1M_17LinearCombinationISI_fSI_fLNS_15FloatRoundStyleE2EEESH_S1L_JEEES12_NS13_INS14_ILi2ELi4ELi3EEES17_NST_INS5_IJS18_S1K_EEENS5_IJS1K_SB_EEEEEEENS4_17SM75_U32x4_LDSM_NENS4_14SM90_TMA_STOREES1W_NS4_17SM90_U32x4_STSM_NENS4_9Copy_AtomIJS1Z_NS_6half_tEEEEvEEEvvEEEEvNT_6ParamsE)
        /*0020*/ 	.word	0x00000000
.L_22:


//--------------------- .nv.compat                --------------------------
	.section	.nv.compat,"",@"SHT_CUDA_COMPAT_INFO"
	.align	4
        /*0000*/ 	.byte	0x02, 0x09, 0x01, 0x00, 0x02, 0x02, 0x04, 0x00, 0x02, 0x05, 0x05, 0x00, 0x03, 0x07, 0x01, 0x01
        /*0010*/ 	.byte	0x02, 0x03, 0x01, 0x00, 0x02, 0x06, 0x01, 0x00, 0x04, 0x0b, 0x08, 0x00, 0x00, 0x00, 0x00, 0x00
        /*0020*/ 	.byte	0x00, 0x00, 0x00, 0x00


//--------------------- .nv.info._ZN7cutlass13device_kernelINS_4gemm6kernel13GemmUniversalIN4cute5tupleIJiiiiEEENS1_10collective13CollectiveMmaINS1_34MainloopSm90TmaGmmaWarpSpecializedILi8ENS5_IJNS4_1CILi1EEESB_SB_EEENS1_35KernelTmaWarpSpecializedCooperativeEEENS5_IJNSA_ILi128EEENSA_ILi64EEESG_EEENS_10bfloat16_tENS5_IJlSB_lEEESI_SJ_NS4_8TiledMMAINS4_8MMA_AtomIJNS4_4SM904GMMA27MMA_64x64x16_F32BF16BF16_SSILNSN_5MajorE0ELSP_0ELNSN_7ScaleInE1ELSQ_1EEEEEENS4_6LayoutINS5_IJNSA_ILi2EEESB_SB_EEENS5_IJSB_NSA_ILi0EEESW_EEEEENS5_IJNS4_10UnderscoreESZ_SZ_EEEEENS4_13SM90_TMA_LOADENS4_14ComposedLayoutINS4_7SwizzleILi3ELi4ELi3EEENS4_18smem_ptr_flag_bitsILi16EEENST_INS5_IJNSA_ILi8EEESG_EEENS5_IJSG_SB_EEEEEEEvNS4_8identityES12_S1C_vS1D_EENS_8epilogue10collective18CollectiveEpilogueINS1F_22Sm90TmaWarpSpecializedILi3ELi2ELi16ELb1ELb0EEEJSH_NS5_IJSF_NSA_ILi32EEEEEESI_SJ_SI_SJ_NS1F_6fusion15FusionCallbacksIS1J_NS1M_17LinearCombinationISI_fSI_fLNS_15FloatRoundStyleE2EEESH_S1L_JEEES12_NS13_INS14_ILi2ELi4ELi3EEES17_NST_INS5_IJS18_S1K_EEENS5_IJS1K_SB_EEEEEEENS4_17SM75_U32x4_LDSM_NENS4_14SM90_TMA_STOREES1W_NS4_17SM90_U32x4_STSM_NENS4_9Copy_AtomIJS1Z_NS_6half_tEEEEvEEEvvEEEEvNT_6ParamsE --------------------------
	.section	.nv.info._ZN7cutlass13device_kernelINS_4gemm6kernel13GemmUniversalIN4cute5tupleIJiiiiEEENS1_10collective13CollectiveMmaINS1_34MainloopSm90TmaGmmaWarpSpecializedILi8ENS5_IJNS4_1CILi1EEESB_SB_EEENS1_35KernelTmaWarpSpecializedCooperativeEEENS5_IJNSA_ILi128EEENSA_ILi64EEESG_EEENS_10bfloat16_tENS5_IJlSB_lEEESI_SJ_NS4_8TiledMMAINS4_8MMA_AtomIJNS4_4SM904GMMA27MMA_64x64x16_F32BF16BF16_SSILNSN_5MajorE0ELSP_0ELNSN_7ScaleInE1ELSQ_1EEEEEENS4_6LayoutINS5_IJNSA_ILi2EEESB_SB_EEENS5_IJSB_NSA_ILi0EEESW_EEEEENS5_IJNS4_10UnderscoreESZ_SZ_EEEEENS4_13SM90_TMA_LOADENS4_14ComposedLayoutINS4_7SwizzleILi3ELi4ELi3EEENS4_18smem_ptr_flag_bitsILi16EEENST_INS5_IJNSA_ILi8EEESG_EEENS5_IJSG_SB_EEEEEEEvNS4_8identityES12_S1C_vS1D_EENS_8epilogue10collective18CollectiveEpilogueINS1F_22Sm90TmaWarpSpecializedILi3ELi2ELi16ELb1ELb0EEEJSH_NS5_IJSF_NSA_ILi32EEEEEESI_SJ_SI_SJ_NS1F_6fusion15FusionCallbacksIS1J_NS1M_17LinearCombinationISI_fSI_fLNS_15FloatRoundStyleE2EEESH_S1L_JEEES12_NS13_INS14_ILi2ELi4ELi3EEES17_NST_INS5_IJS18_S1K_EEENS5_IJS1K_SB_EEEEEEENS4_17SM75_U32x4_LDSM_NENS4_14SM90_TMA_STOREES1W_NS4_17SM90_U32x4_STSM_NENS4_9Copy_AtomIJS1Z_NS_6half_tEEEEvEEEvvEEEEvNT_6ParamsE,"",@"SHT_CUDA_INFO"
	.sectionflags	@""
	.align	4


	//----- nvinfo : EIATTR_CUDA_API_VERSION
	.align		4
        /*0000*/ 	.byte	0x04, 0x37
        /*0002*/ 	.short	(.L_24 - .L_23)
.L_23:
        /*0004*/ 	.word	0x00000082


	//----- nvinfo : EIATTR_KPARAM_INFO
	.align		4
.L_24:
        /*0008*/ 	.byte	0x04, 0x17
        /*000a*/ 	.short	(.L_26 - .L_25)
.L_25:
        /*000c*/ 	.word	0x00000000
        /*0010*/ 	.short	0x0000
        /*0012*/ 	.short	0x0070
        /*0014*/ 	.byte	0x00, 0xf0, 0x01, 0x1c


	//----- nvinfo : EIATTR_SPARSE_MMA_MASK
	.align		4
.L_26:
        /*0018*/ 	.byte	0x03, 0x50
        /*001a*/ 	.short	0x0000


	//----- nvinfo : EIATTR_MAXREG_COUNT
	.align		4
        /*001c*/ 	.byte	0x03, 0x1b
        /*001e*/ 	.short	0x00a8


	//----- nvinfo : EIATTR_NUM_BARRIERS
	.align		4
        /*0020*/ 	.byte	0x02, 0x4c
        /*0022*/ 	.byte	0x02
	.zero		1


	//----- nvinfo : EIATTR_EXTERNS
	.align		4
        /*0024*/ 	.byte	0x04, 0x0f
        /*0026*/ 	.short	(.L_28 - .L_27)


	//   ....[0]....
	.align		4
.L_27:
        /*0028*/ 	.word	index@(__assertfail)


	//----- nvinfo : EIATTR_MERCURY_ISA_VERSION
	.align		4
.L_28:
        /*002c*/ 	.byte	0x03, 0x5f
        /*002e*/ 	.short	0x0101


	//----- nvinfo : EIATTR_INT_WARP_WIDE_INSTR_OFFSETS
	.align		4
        /*0030*/ 	.byte	0x04, 0x31
        /*0032*/ 	.short	(.L_30 - .L_29)


	//   ....[0]....
.L_29:
        /*0034*/ 	.word	0x00000950


	//   ....[1]....
        /*0038*/ 	.word	0x00000960


	//   ....[2]....
        /*003c*/ 	.word	0x000009f0


	//----- nvinfo : EIATTR_COOP_GROUP_MASK_REGIDS
	.align		4
.L_30:
        /*0040*/ 	.byte	0x04, 0x29
        /*0042*/ 	.short	(.L_32 - .L_31)


	//   ....[0]....
.L_31:
        /*0044*/ 	.word	0xffffffff


	//   ....[1]....
        /*0048*/ 	.word	0xffffffff


	//   ....[2]....
        /*004c*/ 	.word	0xffffffff


	//   ....[3]....
        /*0050*/ 	.word	0xffffffff


	//   ....[4]....
        /*0054*/ 	.word	0xffffffff


	//   ....[5]....
        /*0058*/ 	.word	0xffffffff


	//----- nvinfo : EIATTR_COOP_GROUP_INSTR_OFFSETS
	.align		4
.L_32:
        /*005c*/ 	.byte	0x04, 0x28
        /*005e*/ 	.short	(.L_34 - .L_33)


	//   ....[0]....
.L_33:
        /*0060*/ 	.word	0x00000070


	//   ....[1]....
        /*0064*/ 	.word	0x00000080


	//   ....[2]....
        /*0068*/ 	.word	0x00000430


	//   ....[3]....
        /*006c*/ 	.word	0x00000670


	//   ....[4]....
        /*0070*/ 	.word	0x00000800


	//   ....[5]....
        /*0074*/ 	.word	0x00001510


	//----- nvinfo : EIATTR_REG_RECONFIG
	.align		4
.L_34:
        /*0078*/ 	.byte	0x01, 0x54
	.zero		2


	//----- nvinfo : EIATTR_SYSCALL_OFFSETS
	.align		4
        /*007c*/ 	.byte	0x04, 0x46
        /*007e*/ 	.short	(.L_36 - .L_35)


	//   ....[0]....
.L_35:
        /*0080*/ 	.word	0x000016d0


	//   ....[1]....
        /*0084*/ 	.word	0x000020f0


	//   ....[2]....
        /*0088*/ 	.word	0x000021e0


	//----- nvinfo : EIATTR_MBARRIER_INSTR_OFFSETS
	.align		4
.L_36:
        /*008c*/ 	.byte	0x04, 0x39
        /*008e*/ 	.short	(.L_38 - .L_37)


	//   ....[0]....
.L_37:
        /*0090*/ 	.word	0x00000550
        /*0094*/ 	.word	0x000000ff
        /*0098*/ 	.word	0x00000000
        /*009c*/ 	.short	0x0100
        /*009e*/ 	.byte	0x08
	.zero		1


	//   ....[1]....
        /*00a0*/ 	.word	0x00000560
        /*00a4*/ 	.word	0x000000ff
        /*00a8*/ 	.word	0x00000040
        /*00ac*/ 	.short	0x0100
        /*00ae*/ 	.byte	0x08
	.zero		1


	//   ....[2]....
        /*00b0*/ 	.word	0x00000570
        /*00b4*/ 	.word	0x000000ff
        /*00b8*/ 	.word	0x00000008
        /*00bc*/ 	.short	0x0100
        /*00be*/ 	.byte	0x08
	.zero		1


	//   ....[3]....
        /*00c0*/ 	.word	0x00000580
        /*00c4*/ 	.word	0x000000ff
        /*00c8*/ 	.word	0x00000048
        /*00cc*/ 	.short	0x0100
        /*00ce*/ 	.byte	0x08
	.zero		1


	//   ....[4]....
        /*00d0*/ 	.word	0x00000590
        /*00d4*/ 	.word	0x000000ff
        /*00d8*/ 	.word	0x00000010
        /*00dc*/ 	.short	0x0100
        /*00de*/ 	.byte	0x08
	.zero		1


	//   ....[5]....
        /*00e0*/ 	.word	0x000005a0
        /*00e4*/ 	.word	0x000000ff
        /*00e8*/ 	.word	0x00000050
        /*00ec*/ 	.short	0x0100
        /*00ee*/ 	.byte	0x08
	.zero		1


	//   ....[6]....
        /*00f0*/ 	.word	0x000005b0
        /*00f4*/ 	.word	0x000000ff
        /*00f8*/ 	.word	0x00000018
        /*00fc*/ 	.short	0x0100
        /*00fe*/ 	.byte	0x08
	.zero		1


	//   ....[7]....
        /*0100*/ 	.word	0x000005c0
        /*0104*/ 	.word	0x000000ff
        /*0108*/ 	.word	0x00000058
        /*010c*/ 	.short	0x0100
        /*010e*/ 	.byte	0x08
	.zero		1


	//   ....[8]....
        /*0110*/ 	.word	0x000005d0
        /*0114*/ 	.word	0x000000ff
        /*0118*/ 	.word	0x00000020
        /*011c*/ 	.short	0x0100
        /*011e*/ 	.byte	0x08
	.zero		1


	//   ....[9]....
        /*0120*/ 	.word	0x000005e0
        /*0124*/ 	.word	0x000000ff
        /*0128*/ 	.word	0x00000060
        /*012c*/ 	.short	0x0100
        /*012e*/ 	.byte	0x08
	.zero		1


	//   ....[10]....
        /*0130*/ 	.word	0x000005f0
        /*0134*/ 	.word	0x000000ff
        /*0138*/ 	.word	0x00000028
        /*013c*/ 	.short	0x0100
        /*013e*/ 	.byte	0x08
	.zero		1


	//   ....[11]....
        /*0140*/ 	.word	0x00000600
        /*0144*/ 	.word	0x000000ff
        /*0148*/ 	.word	0x00000068
        /*014c*/ 	.short	0x0100
        /*014e*/ 	.byte	0x08
	.zero		1


	//   ....[12]....
        /*0150*/ 	.word	0x00000610
        /*0154*/ 	.word	0x000000ff
        /*0158*/ 	.word	0x00000030
        /*015c*/ 	.short	0x0100
        /*015e*/ 	.byte	0x08
	.zero		1


	//   ....[13]....
        /*0160*/ 	.word	0x00000620
        /*0164*/ 	.word	0x000000ff
        /*0168*/ 	.word	0x00000070
        /*016c*/ 	.short	0x0100
        /*016e*/ 	.byte	0x08
	.zero		1


	//   ....[14]....
        /*0170*/ 	.word	0x00000630
        /*0174*/ 	.word	0x000000ff
        /*0178*/ 	.word	0x00000038
        /*017c*/ 	.short	0x0100
        /*017e*/ 	.byte	0x08
	.zero		1


	//   ....[15]....
        /*0180*/ 	.word	0x00000640
        /*0184*/ 	.word	0x000000ff
        /*0188*/ 	.word	0x00000078
        /*018c*/ 	.short	0x0100
        /*018e*/ 	.byte	0x08
	.zero		1


	//   ....[16]....
        /*0190*/ 	.word	0x00000790
        /*0194*/ 	.word	0x000000ff
        /*0198*/ 	.word	0x00000080
        /*019c*/ 	.short	0x0100
        /*019e*/ 	.byte	0x08
	.zero		1


	//   ....[17]....
        /*01a0*/ 	.word	0x000007a0
        /*01a4*/ 	.word	0x000000ff
        /*01a8*/ 	.word	0x00000098
        /*01ac*/ 	.short	0x0100
        /*01ae*/ 	.byte	0x08
	.zero		1


	//   ....[18]....
        /*01b0*/ 	.word	0x000007b0
        /*01b4*/ 	.word	0x000000ff
        /*01b8*/ 	.word	0x00000088
        /*01bc*/ 	.short	0x0100
        /*01be*/ 	.byte	0x08
	.zero		1


	//   ....[19]....
        /*01c0*/ 	.word	0x000007c0
        /*01c4*/ 	.word	0x000000ff
        /*01c8*/ 	.word	0x000000a0
        /*01cc*/ 	.short	0x0100
        /*01ce*/ 	.byte	0x08
	.zero		1


	//   ....[20]....
        /*01d0*/ 	.word	0x000007d0
        /*01d4*/ 	.word	0x000000ff
        /*01d8*/ 	.word	0x00000090
        /*01dc*/ 	.short	0x0100
        /*01de*/ 	.byte	0x08
	.zero		1


	//   ....[21]....
        /*01e0*/ 	.word	0x000007e0
        /*01e4*/ 	.word	0x000000ff
        /*01e8*/ 	.word	0x000000a8
        /*01ec*/ 	.short	0x0100
        /*01ee*/ 	.byte	0x08
	.zero		1


	//   ....[22]....
        /*01f0*/ 	.word	0x00000a80
        /*01f4*/ 	.word	0x000000ff
        /*01f8*/ 	.word	0x000000b0
        /*01fc*/ 	.short	0x0100
        /*01fe*/ 	.byte	0x08
	.zero		1


	//   ....[23]....
        /*0200*/ 	.word	0x00000af0
        /*0204*/ 	.word	0x000000ff
        /*0208*/ 	.word	0x000000b8
        /*020c*/ 	.short	0x0100
        /*020e*/ 	.byte	0x08
	.zero		1


	//   ....[24]....
        /*0210*/ 	.word	0x00001750
        /*0214*/ 	.word	0x00000003
        /*0218*/ 	.word	0x00000000
        /*021c*/ 	.short	0x010a
        /*021e*/ 	.byte	0x3f
	.zero		1


	//   ....[25]....
        /*0220*/ 	.word	0x00001790
        /*0224*/ 	.word	0x00000003
        /*0228*/ 	.word	0x00000000
        /*022c*/ 	.short	0x010a
        /*022e*/ 	.byte	0x3f
	.zero		1


	//   ....[26]....
        /*0230*/ 	.word	0x00001b00
        /*0234*/ 	.word	0x000000ff
        /*0238*/ 	.word	0x00000000
        /*023c*/ 	.short	0x010a
        /*023e*/ 	.byte	0x04
	.zero		1


	//   ....[27]....
        /*0240*/ 	.word	0x00001b40
        /*0244*/ 	.word	0x000000ff
        /*0248*/ 	.word	0x00000000
        /*024c*/ 	.short	0x010a
        /*024e*/ 	.byte	0x04
	.zero		1


	//   ....[28]....
        /*0250*/ 	.word	0x00001da0
        /*0254*/ 	.word	0x000000ff
        /*0258*/ 	.word	0x00000000
        /*025c*/ 	.short	0x0101
        /*025e*/ 	.byte	0x04
	.zero		1


	//   ....[29]....
        /*0260*/ 	.word	0x00001f50
        /*0264*/ 	.word	0x000000ff
        /*0268*/ 	.word	0x00000000
        /*026c*/ 	.short	0x0101
        /*026e*/ 	.byte	0x04
	.zero		1


	//   ....[30]....
        /*0270*/ 	.word	0x00002710
        /*0274*/ 	.word	0x00000005
        /*0278*/ 	.word	0x00000080
        /*027c*/ 	.short	0x010a
        /*027e*/ 	.byte	0x3f
	.zero		1


	//   ....[31]....
        /*0280*/ 	.word	0x00003080
        /*0284*/ 	.word	0x000000ff
        /*0288*/ 	.word	0x00000000
        /*028c*/ 	.short	0x0101
        /*028e*/ 	.byte	0x04
	.zero		1


	//   ....[32]....
        /*0290*/ 	.word	0x000031e0
        /*0294*/ 	.word	0x00000004
        /*0298*/ 	.word	0x00000080
        /*029c*/ 	.short	0x010a
        /*029e*/ 	.byte	0x3f
	.zero		1


	//   ....[33]....
        /*02a0*/ 	.word	0x00003850
        /*02a4*/ 	.word	0x000000ff
        /*02a8*/ 	.word	0x00000000
        /*02ac*/ 	.short	0x0101
        /*02ae*/ 	.byte	0x04
	.zero		1


	//   ....[34]....
        /*02b0*/ 	.word	0x000041a0
        /*02b4*/ 	.word	0x000000ff
        /*02b8*/ 	.word	0x00000000
        /*02bc*/ 	.short	0x0101
        /*02be*/ 	.byte	0x04
	.zero		1


	//   ....[35]....
        /*02c0*/ 	.word	0x00004890
        /*02c4*/ 	.word	0x000000ff
        /*02c8*/ 	.word	0x000000b8
        /*02cc*/ 	.short	0x010a
        /*02ce*/ 	.byte	0x04
	.zero		1


	//   ....[36]....
        /*02d0*/ 	.word	0x00004cc0
        /*02d4*/ 	.word	0x000000ff
        /*02d8*/ 	.word	0x00000098
        /*02dc*/ 	.short	0x010a
        /*02de*/ 	.byte	0x05
	.zero		1


	//   ....[37]....
        /*02e0*/ 	.word	0x00004dc0
        /*02e4*/ 	.word	0x000000ff
        /*02e8*/ 	.word	0x00000080
        /*02ec*/ 	.short	0x010b
        /*02ee*/ 	.byte	0x05
	.zero		1


	//   ....[38]....
        /*02f0*/ 	.word	0x00004e50
        /*02f4*/ 	.word	0x000000ff
        /*02f8*/ 	.word	0x00000000
        /*02fc*/ 	.short	0x0101
        /*02fe*/ 	.byte	0x05
	.zero		1


	//   ....[39]....
        /*0300*/ 	.word	0x00004ec0
        /*0304*/ 	.word	0x000000ff
        /*0308*/ 	.word	0x00000098
        /*030c*/ 	.short	0x010a
        /*030e*/ 	.byte	0x04
	.zero		1


	//   ....[40]....
        /*0310*/ 	.word	0x00004fe0
        /*0314*/ 	.word	0x000000ff
        /*0318*/ 	.word	0x00000080
        /*031c*/ 	.short	0x010b
        /*031e*/ 	.byte	0x04
	.zero		1


	//   ....[41]....
        /*0320*/ 	.word	0x000050c0
        /*0324*/ 	.word	0x000000ff
        /*0328*/ 	.word	0x00000000
        /*032c*/ 	.short	0x0101
        /*032e*/ 	.byte	0x04
	.zero		1


	//   ....[42]....
        /*0330*/ 	.word	0x00005770
        /*0334*/ 	.word	0x00000003
        /*0338*/ 	.word	0x00000098
        /*033c*/ 	.short	0x010a
        /*033e*/ 	.byte	0x3f
	.zero		1


	//   ....[43]....
        /*0340*/ 	.word	0x00005840
        /*0344*/ 	.word	0x00000005
        /*0348*/ 	.word	0x00000098
        /*034c*/ 	.short	0x010a
        /*034e*/ 	.byte	0x3f
	.zero		1


	//   ....[44]....
        /*0350*/ 	.word	0x000058f0
        /*0354*/ 	.word	0x00000003
        /*0358*/ 	.word	0x00000098
        /*035c*/ 	.short	0x010a
        /*035e*/ 	.byte	0x3f
	.zero		1


	//   ....[45]....
        /*0360*/ 	.word	0x00005c10
        /*0364*/ 	.word	0x0000000f
        /*0368*/ 	.word	0x00000040
        /*036c*/ 	.short	0x010a
        /*036e*/ 	.byte	0x3f
	.zero		1


	//   ....[46]....
        /*0370*/ 	.word	0x00005fd0
        /*0374*/ 	.word	0x00000005
        /*0378*/ 	.word	0x000000b8
        /*037c*/ 	.short	0x0101
        /*037e*/ 	.byte	0x3f
	.zero		1


	//   ....[47]....
        /*0380*/ 	.word	0x000066e0
        /*0384*/ 	.word	0x00000007
        /*0388*/ 	.word	0x00000000
        /*038c*/ 	.short	0x010a
        /*038e*/ 	.byte	0x3f
	.zero		1


	//   ....[48]....
        /*0390*/ 	.word	0x00006760
        /*0394*/ 	.word	0x00000006
        /*0398*/ 	.word	0x00000000
        /*039c*/ 	.short	0x010a
        /*039e*/ 	.byte	0x3f
	.zero		1


	//   ....[49]....
        /*03a0*/ 	.word	0x000067f0
        /*03a4*/ 	.word	0x00000007
        /*03a8*/ 	.word	0x00000000
        /*03ac*/ 	.short	0x010a
        /*03ae*/ 	.byte	0x3f
	.zero		1


	//   ....[50]....
        /*03b0*/ 	.word	0x00006880
        /*03b4*/ 	.word	0x00000006
        /*03b8*/ 	.word	0x00000000
        /*03bc*/ 	.short	0x010a
        /*03be*/ 	.byte	0x3f
	.zero		1


	//   ....[51]....
        /*03c0*/ 	.word	0x00006910
        /*03c4*/ 	.word	0x00000007
        /*03c8*/ 	.word	0x00000000
        /*03cc*/ 	.short	0x010a
        /*03ce*/ 	.byte	0x3f
	.zero		1


	//   ....[52]....
        /*03d0*/ 	.word	0x000069a0
        /*03d4*/ 	.word	0x00000006
        /*03d8*/ 	.word	0x00000000
        /*03dc*/ 	.short	0x010a
        /*03de*/ 	.byte	0x3f
	.zero		1


	//   ....[53]....
        /*03e0*/ 	.word	0x00006a30
        /*03e4*/ 	.word	0x00000007
        /*03e8*/ 	.word	0x00000000
        /*03ec*/ 	.short	0x010a
        /*03ee*/ 	.byte	0x3f
	.zero		1


	//   ....[54]....
        /*03f0*/ 	.word	0x00006ac0
        /*03f4*/ 	.word	0x00000005
        /*03f8*/ 	.word	0x00000000
        /*03fc*/ 	.short	0x010a
        /*03fe*/ 	.byte	0x3f
	.zero		1


	//   ....[55]....
        /*0400*/ 	.word	0x00006b20
        /*0404*/ 	.word	0x00000003
        /*0408*/ 	.word	0x00000000
        /*040c*/ 	.short	0x010a
        /*040e*/ 	.byte	0x3f
	.zero		1


	//   ....[56]....
        /*0410*/ 	.word	0x00006b80
        /*0414*/ 	.word	0x00000004
        /*0418*/ 	.word	0x00000000
        /*041c*/ 	.short	0x010a
        /*041e*/ 	.byte	0x3f
	.zero		1


	//   ....[57]....
        /*0420*/ 	.word	0x00006bd0
        /*0424*/ 	.word	0x00000005
        /*0428*/ 	.word	0x00000080
        /*042c*/ 	.short	0x010a
        /*042e*/ 	.byte	0x3f
	.zero		1


	//   ....[58]....
        /*0430*/ 	.word	0x00006c20
        /*0434*/ 	.word	0x00000004
        /*0438*/ 	.word	0x00000080
        /*043c*/ 	.short	0x010a
        /*043e*/ 	.byte	0x3f
	.zero		1


	//   ....[59]....
        /*0440*/ 	.word	0x00006c80
        /*0444*/ 	.word	0x00000003
        /*0448*/ 	.word	0x000000b8
        /*044c*/ 	.short	0x010a
        /*044e*/ 	.byte	0x3f
	.zero		1


	//   ....[60]....
        /*0450*/ 	.word	0x00006ce0
        /*0454*/ 	.word	0x00000005
        /*0458*/ 	.word	0x00000098
        /*045c*/ 	.short	0x010a
        /*045e*/ 	.byte	0x3f
	.zero		1


	//   ....[61]....
        /*0460*/ 	.word	0x00006d40
        /*0464*/ 	.word	0x00000007
        /*0468*/ 	.word	0x00000098
        /*046c*/ 	.short	0x010a
        /*046e*/ 	.byte	0x3f
	.zero		1


	//   ....[62]....
        /*0470*/ 	.word	0x00006d90
        /*0474*/ 	.word	0x00000003
        /*0478*/ 	.word	0x00000098
        /*047c*/ 	.short	0x010a
        /*047e*/ 	.byte	0x3f
	.zero		1


	//   ....[63]....
        /*0480*/ 	.word	0x00006de0
        /*0484*/ 	.word	0x00000005
        /*0488*/ 	.word	0x00000098
        /*048c*/ 	.short	0x010a
        /*048e*/ 	.byte	0x3f
	.zero		1


	//   ....[64]....
        /*0490*/ 	.word	0x00006eb0
        /*0494*/ 	.word	0x0000000f
        /*0498*/ 	.word	0x00000040
        /*049c*/ 	.short	0x010a
        /*049e*/ 	.byte	0x3f
	.zero		1


	//   ....[65]....
        /*04a0*/ 	.word	0x00006f80
        /*04a4*/ 	.word	0x00000007
        /*04a8*/ 	.word	0x00000000
        /*04ac*/ 	.short	0x010a
        /*04ae*/ 	.byte	0x3f
	.zero		1


	//   ....[66]....
        /*04b0*/ 	.word	0x00006fd0
        /*04b4*/ 	.word	0x00000006
        /*04b8*/ 	.word	0x00000000
        /*04bc*/ 	.short	0x010a
        /*04be*/ 	.byte	0x3f
	.zero		1


	//   ....[67]....
        /*04c0*/ 	.word	0x00007020
        /*04c4*/ 	.word	0x00000007
        /*04c8*/ 	.word	0x00000000
        /*04cc*/ 	.short	0x010a
        /*04ce*/ 	.byte	0x3f
	.zero		1


	//   ....[68]....
        /*04d0*/ 	.word	0x00007070
        /*04d4*/ 	.word	0x00000006
        /*04d8*/ 	.word	0x00000000
        /*04dc*/ 	.short	0x010a
        /*04de*/ 	.byte	0x3f
	.zero		1


	//   ....[69]....
        /*04e0*/ 	.word	0x000070c0
        /*04e4*/ 	.word	0x00000007
        /*04e8*/ 	.word	0x00000000
        /*04ec*/ 	.short	0x010a
        /*04ee*/ 	.byte	0x3f
	.zero		1


	//   ....[70]....
        /*04f0*/ 	.word	0x00007110
        /*04f4*/ 	.word	0x00000006
        /*04f8*/ 	.word	0x00000000
        /*04fc*/ 	.short	0x010a
        /*04fe*/ 	.byte	0x3f
	.zero		1


	//   ....[71]....
        /*0500*/ 	.word	0x00007160
        /*0504*/ 	.word	0x00000007
        /*0508*/ 	.word	0x00000000
        /*050c*/ 	.short	0x010a
        /*050e*/ 	.byte	0x3f
	.zero		1


	//----- nvinfo : EIATTR_NUM_MBARRIERS
	.align		4
.L_38:
        /*0510*/ 	.byte	0x03, 0x38
        /*0512*/ 	.short	0x0018


	//----- nvinfo : EIATTR_EXIT_INSTR_OFFSETS
	.align		4
        /*0514*/ 	.byte	0x04, 0x1c
        /*0516*/ 	.short	(.L_40 - .L_39)


	//   ....[0]....
.L_39:
        /*0518*/ 	.word	0x00006b10


	//----- nvinfo : EIATTR_MAX_THREADS
	.align		4
.L_40:
        /*051c*/ 	.byte	0x04, 0x05
        /*051e*/ 	.short	(.L_42 - .L_41)
.L_41:
        /*0520*/ 	.word	0x00000180
        /*0524*/ 	.word	0x00000001
        /*0528*/ 	.word	0x00000001


	//----- nvinfo : EIATTR_CRS_STACK_SIZE
	.align		4
.L_42:
        /*052c*/ 	.byte	0x04, 0x1e
        /*052e*/ 	.short	(.L_44 - .L_43)
.L_43:
        /*0530*/ 	.word	0x00000000


	//----- nvinfo : EIATTR_CBANK_PARAM_SIZE
	.align		4
.L_44:
        /*0534*/ 	.byte	0x03, 0x19
        /*0536*/ 	.short	0x0770


	//----- nvinfo : EIATTR_PARAM_CBANK
	.align		4
        /*0538*/ 	.byte	0x04, 0x0a
        /*053a*/ 	.short	(.L_46 - .L_45)
	.align		4
.L_45:
        /*053c*/ 	.word	index@(.nv.constant0._ZN7cutlass13device_kernelINS_4gemm6kernel13GemmUniversalIN4cute5tupleIJiiiiEEENS1_10collective13CollectiveMmaINS1_34MainloopSm90TmaGmmaWarpSpecializedILi8ENS5_IJNS4_1CILi1EEESB_SB_EEENS1_35KernelTmaWarpSpecializedCooperativeEEENS5_IJNSA_ILi128EEENSA_ILi64EEESG_EEENS_10bfloat16_tENS5_IJlSB_lEEESI_SJ_NS4_8TiledMMAINS4_8MMA_AtomIJNS4_4SM904GMMA27MMA_64x64x16_F32BF16BF16_SSILNSN_5MajorE0ELSP_0ELNSN_7ScaleInE1ELSQ_1EEEEEENS4_6LayoutINS5_IJNSA_ILi2EEESB_SB_EEENS5_IJSB_NSA_ILi0EEESW_EEEEENS5_IJNS4_10UnderscoreESZ_SZ_EEEEENS4_13SM90_TMA_LOADENS4_14ComposedLayoutINS4_7SwizzleILi3ELi4ELi3EEENS4_18smem_ptr_flag_bitsILi16EEENST_INS5_IJNSA_ILi8EEESG_EEENS5_IJSG_SB_EEEEEEEvNS4_8identityES12_S1C_vS1D_EENS_8epilogue10collective18CollectiveEpilogueINS1F_22Sm90TmaWarpSpecializedILi3ELi2ELi16ELb1ELb0EEEJSH_NS5_IJSF_NSA_ILi32EEEEEESI_SJ_SI_SJ_NS1F_6fusion15FusionCallbacksIS1J_NS1M_17LinearCombinationISI_fSI_fLNS_15FloatRoundStyleE2EEESH_S1L_JEEES12_NS13_INS14_ILi2ELi4ELi3EEES17_NST_INS5_IJS18_S1K_EEENS5_IJS1K_SB_EEEEEEENS4_17SM75_U32x4_LDSM_NENS4_14SM90_TMA_STOREES1W_NS4_17SM90_U32x4_STSM_NENS4_9Copy_AtomIJS1Z_NS_6half_tEEEEvEEEvvEEEEvNT_6ParamsE)
        /*0540*/ 	.short	0x0210
        /*0542*/ 	.short	0x0770


	//----- nvinfo : EIATTR_SW_WAR
	.align		4
.L_46:
        /*0544*/ 	.byte	0x04, 0x36
        /*0546*/ 	.short	(.L_48 - .L_47)
.L_47:
        /*0548*/ 	.word	0x00000008
.L_48:


//--------------------- .nv.callgraph             --------------------------
	.section	.nv.callgraph,"",@"SHT_CUDA_CALLGRAPH"
	.align	4
	.sectionentsize	8
	.align		4
        /*0000*/ 	.word	0x00000000
	.align		4
        /*0004*/ 	.word	0xffffffff
	.align		4
        /*0008*/ 	.word	index@(_ZN7cutlass13device_kernelINS_4gemm6kernel13GemmUniversalIN4cute5tupleIJiiiiEEENS1_10collective13CollectiveMmaINS1_34MainloopSm90TmaGmmaWarpSpecializedILi8ENS5_IJNS4_1CILi1EEESB_SB_EEENS1_35KernelTmaWarpSpecializedCooperativeEEENS5_IJNSA_ILi128EEENSA_ILi64EEESG_EEENS_10bfloat16_tENS5_IJlSB_lEEESI_SJ_NS4_8TiledMMAINS4_8MMA_AtomIJNS4_4SM904GMMA27MMA_64x64x16_F32BF16BF16_SSILNSN_5MajorE0ELSP_0ELNSN_7ScaleInE1ELSQ_1EEEEEENS4_6LayoutINS5_IJNSA_ILi2EEESB_SB_EEENS5_IJSB_NSA_ILi0EEESW_EEEEENS5_IJNS4_10UnderscoreESZ_SZ_EEEEENS4_13SM90_TMA_LOADENS4_14ComposedLayoutINS4_7SwizzleILi3ELi4ELi3EEENS4_18smem_ptr_flag_bitsILi16EEENST_INS5_IJNSA_ILi8EEESG_EEENS5_IJSG_SB_EEEEEEEvNS4_8identityES12_S1C_vS1D_EENS_8epilogue10collective18CollectiveEpilogueINS1F_22Sm90TmaWarpSpecializedILi3ELi2ELi16ELb1ELb0EEEJSH_NS5_IJSF_NSA_ILi32EEEEEESI_SJ_SI_SJ_NS1F_6fusion15FusionCallbacksIS1J_NS1M_17LinearCombinationISI_fSI_fLNS_15FloatRoundStyleE2EEESH_S1L_JEEES12_NS13_INS14_ILi2ELi4ELi3EEES17_NST_INS5_IJS18_S1K_EEENS5_IJS1K_SB_EEEEEEENS4_17SM75_U32x4_LDSM_NENS4_14SM90_TMA_STOREES1W_NS4_17SM90_U32x4_STSM_NENS4_9Copy_AtomIJS1Z_NS_6half_tEEEEvEEEvvEEEEvNT_6ParamsE)
	.align		4
        /*000c*/ 	.word	index@(__assertfail)
	.align		4
        /*0010*/ 	.word	0x00000000
	.align		4
        /*0014*/ 	.word	0xfffffffe
	.align		4
        /*0018*/ 	.word	0x00000000
	.align		4
        /*001c*/ 	.word	0xfffffffd
	.align		4
        /*0020*/ 	.word	0x00000000
	.align		4
        /*0024*/ 	.word	0xfffffffc


//--------------------- .nv.constant4             --------------------------
	.section	.nv.constant4,"a",@progbits
	.align	8
	.align		8
.nv.constant4:
        /*0000*/ 	.dword	__assertfail
	.align		8
        /*0008*/ 	.dword	__unnamed_1
	.align		8
        /*0010*/ 	.dword	__unnamed_2
	.align		8
        /*0018*/ 	.dword	_ZN39_INTERNAL_3f212f14_4_k_cu_580d1376_27924cuda3std3__45__cpo5beginE
	.align		8
        /*0020*/ 	.dword	_ZN39_INTERNAL_3f212f14_4_k_cu_580d1376_27924cuda3std3__45__cpo3endE
	.align		8
        /*0028*/ 	.dword	_ZN39_INTERNAL_3f212f14_4_k_cu_580d1376_27924cuda3std3__45__cpo6cbeginE
	.align		8
        /*0030*/ 	.dword	_ZN39_INTERNAL_3f212f14_4_k_cu_580d1376_27924cuda3std3__45__cpo4cendE
	.align		8
        /*0038*/ 	.dword	_ZN39_INTERNAL_3f212f14_4_k_cu_580d1376_27924cuda3std3__441_GLOBAL__N__3f212f14_4_k_cu_580d1376_27926ignoreE
	.align		8
        /*0040*/ 	.dword	_ZN39_INTERNAL_3f212f14_4_k_cu_580d1376_27924cuda3std3__419piecewise_constructE
	.align		8
        /*0048*/ 	.dword	_ZN39_INTERNAL_3f212f14_4_k_cu_580d1376_27924cuda3std3__48in_placeE
	.align		8
        /*0050*/ 	.dword	_ZN39_INTERNAL_3f212f14_4_k_cu_580d1376_27924cuda3std6ranges3__45__cpo4swapE
	.align		8
        /*0058*/ 	.dword	_ZN39_INTERNAL_3f212f14_4_k_cu_580d1376_27924cuda3std6ranges3__45__cpo9iter_moveE
	.align		8
        /*0060*/ 	.dword	_ZN39_INTERNAL_3f212f14_4_k_cu_580d1376_27924cute7productE
	.align		8
        /*0068*/ 	.dword	_ZN39_INTERNAL_3f212f14_4_k_cu_580d1376_27924cute1_E
	.align		8
        /*0070*/ 	.dword	$str$22
	.align		8
        /*0078*/ 	.dword	$str$23
	.align		8
        /*0080*/ 	.dword	$str$26
	.align		8
        /*0088*/ 	.dword	$str$27


//--------------------- .text._ZN7cutlass13device_kernelINS_4gemm6kernel13GemmUniversalIN4cute5tupleIJiiiiEEENS1_10collective13CollectiveMmaINS1_34MainloopSm90TmaGmmaWarpSpecializedILi8ENS5_IJNS4_1CILi1EEESB_SB_EEENS1_35KernelTmaWarpSpecializedCooperativeEEENS5_IJNSA_ILi128EEENSA_ILi64EEESG_EEENS_10bfloat16_tENS5_IJlSB_lEEESI_SJ_NS4_8TiledMMAINS4_8MMA_AtomIJNS4_4SM904GMMA27MMA_64x64x16_F32BF16BF16_SSILNSN_5MajorE0ELSP_0ELNSN_7ScaleInE1ELSQ_1EEEEEENS4_6LayoutINS5_IJNSA_ILi2EEESB_SB_EEENS5_IJSB_NSA_ILi0EEESW_EEEEENS5_IJNS4_10UnderscoreESZ_SZ_EEEEENS4_13SM90_TMA_LOADENS4_14ComposedLayoutINS4_7SwizzleILi3ELi4ELi3EEENS4_18smem_ptr_flag_bitsILi16EEENST_INS5_IJNSA_ILi8EEESG_EEENS5_IJSG_SB_EEEEEEEvNS4_8identityES12_S1C_vS1D_EENS_8epilogue10collective18CollectiveEpilogueINS1F_22Sm90TmaWarpSpecializedILi3ELi2ELi16ELb1ELb0EEEJSH_NS5_IJSF_NSA_ILi32EEEEEESI_SJ_SI_SJ_NS1F_6fusion15FusionCallbacksIS1J_NS1M_17LinearCombinationISI_fSI_fLNS_15FloatRoundStyleE2EEESH_S1L_JEEES12_NS13_INS14_ILi2ELi4ELi3EEES17_NST_INS5_IJS18_S1K_EEENS5_IJS1K_SB_EEEEEEENS4_17SM75_U32x4_LDSM_NENS4_14SM90_TMA_STOREES1W_NS4_17SM90_U32x4_STSM_NENS4_9Copy_AtomIJS1Z_NS_6half_tEEEEvEEEvvEEEEvNT_6ParamsE --------------------------
	.section	.text._ZN7cutlass13device_kernelINS_4gemm6kernel13GemmUniversalIN4cute5tupleIJiiiiEEENS1_10collective13CollectiveMmaINS1_34MainloopSm90TmaGmmaWarpSpecializedILi8ENS5_IJNS4_1CILi1EEESB_SB_EEENS1_35KernelTmaWarpSpecializedCooperativeEEENS5_IJNSA_ILi128EEENSA_ILi64EEESG_EEENS_10bfloat16_tENS5_IJlSB_lEEESI_SJ_NS4_8TiledMMAINS4_8MMA_AtomIJNS4_4SM904GMMA27MMA_64x64x16_F32BF16BF16_SSILNSN_5MajorE0ELSP_0ELNSN_7ScaleInE1ELSQ_1EEEEEENS4_6LayoutINS5_IJNSA_ILi2EEESB_SB_EEENS5_IJSB_NSA_ILi0EEESW_EEEEENS5_IJNS4_10UnderscoreESZ_SZ_EEEEENS4_13SM90_TMA_LOADENS4_14ComposedLayoutINS4_7SwizzleILi3ELi4ELi3EEENS4_18smem_ptr_flag_bitsILi16EEENST_INS5_IJNSA_ILi8EEESG_EEENS5_IJSG_SB_EEEEEEEvNS4_8identityES12_S1C_vS1D_EENS_8epilogue10collective18CollectiveEpilogueINS1F_22Sm90TmaWarpSpecializedILi3ELi2ELi16ELb1ELb0EEEJSH_NS5_IJSF_NSA_ILi32EEEEEESI_SJ_SI_SJ_NS1F_6fusion15FusionCallbacksIS1J_NS1M_17LinearCombinationISI_fSI_fLNS_15FloatRoundStyleE2EEESH_S1L_JEEES12_NS13_INS14_ILi2ELi4ELi3EEES17_NST_INS5_IJS18_S1K_EEENS5_IJS1K_SB_EEEEEEENS4_17SM75_U32x4_LDSM_NENS4_14SM90_TMA_STOREES1W_NS4_17SM90_U32x4_STSM_NENS4_9Copy_AtomIJS1Z_NS_6half_tEEEEvEEEvvEEEEvNT_6ParamsE,"ax",@progbits
	.align	128
.text._ZN7cutlass13device_kernelINS_4gemm6kernel13GemmUniversalIN4cute5tupleIJiiiiEEENS1_10collective13CollectiveMmaINS1_34MainloopSm90TmaGmmaWarpSpecializedILi8ENS5_IJNS4_1CILi1EEESB_SB_EEENS1_35KernelTmaWarpSpecializedCooperativeEEENS5_IJNSA_ILi128EEENSA_ILi64EEESG_EEENS_10bfloat16_tENS5_IJlSB_lEEESI_SJ_NS4_8TiledMMAINS4_8MMA_AtomIJNS4_4SM904GMMA27MMA_64x64x16_F32BF16BF16_SSILNSN_5MajorE0ELSP_0ELNSN_7ScaleInE1ELSQ_1EEEEEENS4_6LayoutINS5_IJNSA_ILi2EEESB_SB_EEENS5_IJSB_NSA_ILi0EEESW_EEEEENS5_IJNS4_10UnderscoreESZ_SZ_EEEEENS4_13SM90_TMA_LOADENS4_14ComposedLayoutINS4_7SwizzleILi3ELi4ELi3EEENS4_18smem_ptr_flag_bitsILi16EEENST_INS5_IJNSA_ILi8EEESG_EEENS5_IJSG_SB_EEEEEEEvNS4_8identityES12_S1C_vS1D_EENS_8epilogue10collective18CollectiveEpilogueINS1F_22Sm90TmaWarpSpecializedILi3ELi2ELi16ELb1ELb0EEEJSH_NS5_IJSF_NSA_ILi32EEEEEESI_SJ_SI_SJ_NS1F_6fusion15FusionCallbacksIS1J_NS1M_17LinearCombinationISI_fSI_fLNS_15FloatRoundStyleE2EEESH_S1L_JEEES12_NS13_INS14_ILi2ELi4ELi3EEES17_NST_INS5_IJS18_S1K_EEENS5_IJS1K_SB_EEEEEEENS4_17SM75_U32x4_LDSM_NENS4_14SM90_TMA_STOREES1W_NS4_17SM90_U32x4_STSM_NENS4_9Copy_AtomIJS1Z_NS_6half_tEEEEvEEEvvEEEEvNT_6ParamsE:
        .type           _ZN7cutlass13device_kernelINS_4gemm6kernel13GemmUniversalIN4cute5tupleIJiiiiEEENS1_10collective13CollectiveMmaINS1_34MainloopSm90TmaGmmaWarpSpecializedILi8ENS5_IJNS4_1CILi1EEESB_SB_EEENS1_35KernelTmaWarpSpecializedCooperativeEEENS5_IJNSA_ILi128EEENSA_ILi64EEESG_EEENS_10bfloat16_tENS5_IJlSB_lEEESI_SJ_NS4_8TiledMMAINS4_8MMA_AtomIJNS4_4SM904GMMA27MMA_64x64x16_F32BF16BF16_SSILNSN_5MajorE0ELSP_0ELNSN_7ScaleInE1ELSQ_1EEEEEENS4_6LayoutINS5_IJNSA_ILi2EEESB_SB_EEENS5_IJSB_NSA_ILi0EEESW_EEEEENS5_IJNS4_10UnderscoreESZ_SZ_EEEEENS4_13SM90_TMA_LOADENS4_14ComposedLayoutINS4_7SwizzleILi3ELi4ELi3EEENS4_18smem_ptr_flag_bitsILi16EEENST_INS5_IJNSA_ILi8EEESG_EEENS5_IJSG_SB_EEEEEEEvNS4_8identityES12_S1C_vS1D_EENS_8epilogue10collective18CollectiveEpilogueINS1F_22Sm90TmaWarpSpecializedILi3ELi2ELi16ELb1ELb0EEEJSH_NS5_IJSF_NSA_ILi32EEEEEESI_SJ_SI_SJ_NS1F_6fusion15FusionCallbacksIS1J_NS1M_17LinearCombinationISI_fSI_fLNS_15FloatRoundStyleE2EEESH_S1L_JEEES12_NS13_INS14_ILi2ELi4ELi3EEES17_NST_INS5_IJS18_S1K_EEENS5_IJS1K_SB_EEEEEEENS4_17SM75_U32x4_LDSM_NENS4_14SM90_TMA_STOREES1W_NS4_17SM90_U32x4_STSM_NENS4_9Copy_AtomIJS1Z_NS_6half_tEEEEvEEEvvEEEEvNT_6ParamsE,@function
        .size           _ZN7cutlass13device_kernelINS_4gemm6kernel13GemmUniversalIN4cute5tupleIJiiiiEEENS1_10collective13CollectiveMmaINS1_34MainloopSm90TmaGmmaWarpSpecializedILi8ENS5_IJNS4_1CILi1EEESB_SB_EEENS1_35KernelTmaWarpSpecializedCooperativeEEENS5_IJNSA_ILi128EEENSA_ILi64EEESG_EEENS_10bfloat16_tENS5_IJlSB_lEEESI_SJ_NS4_8TiledMMAINS4_8MMA_AtomIJNS4_4SM904GMMA27MMA_64x64x16_F32BF16BF16_SSILNSN_5MajorE0ELSP_0ELNSN_7ScaleInE1ELSQ_1EEEEEENS4_6LayoutINS5_IJNSA_ILi2EEESB_SB_EEENS5_IJSB_NSA_ILi0EEESW_EEEEENS5_IJNS4_10UnderscoreESZ_SZ_EEEEENS4_13SM90_TMA_LOADENS4_14ComposedLayoutINS4_7SwizzleILi3ELi4ELi3EEENS4_18smem_ptr_flag_bitsILi16EEENST_INS5_IJNSA_ILi8EEESG_EEENS5_IJSG_SB_EEEEEEEvNS4_8identityES12_S1C_vS1D_EENS_8epilogue10collective18CollectiveEpilogueINS1F_22Sm90TmaWarpSpecializedILi3ELi2ELi16ELb1ELb0EEEJSH_NS5_IJSF_NSA_ILi32EEEEEESI_SJ_SI_SJ_NS1F_6fusion15FusionCallbacksIS1J_NS1M_17LinearCombinationISI_fSI_fLNS_15FloatRoundStyleE2EEESH_S1L_JEEES12_NS13_INS14_ILi2ELi4ELi3EEES17_NST_INS5_IJS18_S1K_EEENS5_IJS1K_SB_EEEEEEENS4_17SM75_U32x4_LDSM_NENS4_14SM90_TMA_STOREES1W_NS4_17SM90_U32x4_STSM_NENS4_9Copy_AtomIJS1Z_NS_6half_tEEEEvEEEvvEEEEvNT_6ParamsE,(.L_x_158 - _ZN7cutlass13device_kernelINS_4gemm6kernel13GemmUniversalIN4cute5tupleIJiiiiEEENS1_10collective13CollectiveMmaINS1_34MainloopSm90TmaGmmaWarpSpecializedILi8ENS5_IJNS4_1CILi1EEESB_SB_EEENS1_35KernelTmaWarpSpecializedCooperativeEEENS5_IJNSA_ILi128EEENSA_ILi64EEESG_EEENS_10bfloat16_tENS5_IJlSB_lEEESI_SJ_NS4_8TiledMMAINS4_8MMA_AtomIJNS4_4SM904GMMA27MMA_64x64x16_F32BF16BF16_SSILNSN_5MajorE0ELSP_0ELNSN_7ScaleInE1ELSQ_1EEEEEENS4_6LayoutINS5_IJNSA_ILi2EEESB_SB_EEENS5_IJSB_NSA_ILi0EEESW_EEEEENS5_IJNS4_10UnderscoreESZ_SZ_EEEEENS4_13SM90_TMA_LOADENS4_14ComposedLayoutINS4_7SwizzleILi3ELi4ELi3EEENS4_18smem_ptr_flag_bitsILi16EEENST_INS5_IJNSA_ILi8EEESG_EEENS5_IJSG_SB_EEEEEEEvNS4_8identityES12_S1C_vS1D_EENS_8epilogue10collective18CollectiveEpilogueINS1F_22Sm90TmaWarpSpecializedILi3ELi2ELi16ELb1ELb0EEEJSH_NS5_IJSF_NSA_ILi32EEEEEESI_SJ_SI_SJ_NS1F_6fusion15FusionCallbacksIS1J_NS1M_17LinearCombinationISI_fSI_fLNS_15FloatRoundStyleE2EEESH_S1L_JEEES12_NS13_INS14_ILi2ELi4ELi3EEES17_NST_INS5_IJS18_S1K_EEENS5_IJS1K_SB_EEEEEEENS4_17SM75_U32x4_LDSM_NENS4_14SM90_TMA_STOREES1W_NS4_17SM90_U32x4_STSM_NENS4_9Copy_AtomIJS1Z_NS_6half_tEEEEvEEEvvEEEEvNT_6ParamsE)
        .other          _ZN7cutlass13device_kernelINS_4gemm6kernel13GemmUniversalIN4cute5tupleIJiiiiEEENS1_10collective13CollectiveMmaINS1_34MainloopSm90TmaGmmaWarpSpecializedILi8ENS5_IJNS4_1CILi1EEESB_SB_EEENS1_35KernelTmaWarpSpecializedCooperativeEEENS5_IJNSA_ILi128EEENSA_ILi64EEESG_EEENS_10bfloat16_tENS5_IJlSB_lEEESI_SJ_NS4_8TiledMMAINS4_8MMA_AtomIJNS4_4SM904GMMA27MMA_64x64x16_F32BF16BF16_SSILNSN_5MajorE0ELSP_0ELNSN_7ScaleInE1ELSQ_1EEEEEENS4_6LayoutINS5_IJNSA_ILi2EEESB_SB_EEENS5_IJSB_NSA_ILi0EEESW_EEEEENS5_IJNS4_10UnderscoreESZ_SZ_EEEEENS4_13SM90_TMA_LOADENS4_14ComposedLayoutINS4_7SwizzleILi3ELi4ELi3EEENS4_18smem_ptr_flag_bitsILi16EEENST_INS5_IJNSA_ILi8EEESG_EEENS5_IJSG_SB_EEEEEEEvNS4_8identityES12_S1C_vS1D_EENS_8epilogue10collective18CollectiveEpilogueINS1F_22Sm90TmaWarpSpecializedILi3ELi2ELi16ELb1ELb0EEEJSH_NS5_IJSF_NSA_ILi32EEEEEESI_SJ_SI_SJ_NS1F_6fusion15FusionCallbacksIS1J_NS1M_17LinearCombinationISI_fSI_fLNS_15FloatRoundStyleE2EEESH_S1L_JEEES12_NS13_INS14_ILi2ELi4ELi3EEES17_NST_INS5_IJS18_S1K_EEENS5_IJS1K_SB_EEEEEEENS4_17SM75_U32x4_LDSM_NENS4_14SM90_TMA_STOREES1W_NS4_17SM90_U32x4_STSM_NENS4_9Copy_AtomIJS1Z_NS_6half_tEEEEvEEEvvEEEEvNT_6ParamsE,@"STO_CUDA_ENTRY STV_DEFAULT"
_ZN7cutlass13device_kernelINS_4gemm6kernel13GemmUniversalIN4cute5tupleIJiiiiEEENS1_10collective13CollectiveMmaINS1_34MainloopSm90TmaGmmaWarpSpecializedILi8ENS5_IJNS4_1CILi1EEESB_SB_EEENS1_35KernelTmaWarpSpecializedCooperativeEEENS5_IJNSA_ILi128EEENSA_ILi64EEESG_EEENS_10bfloat16_tENS5_IJlSB_lEEESI_SJ_NS4_8TiledMMAINS4_8MMA_AtomIJNS4_4SM904GMMA27MMA_64x64x16_F32BF16BF16_SSILNSN_5MajorE0ELSP_0ELNSN_7ScaleInE1ELSQ_1EEEEEENS4_6LayoutINS5_IJNSA_ILi2EEESB_SB_EEENS5_IJSB_NSA_ILi0EEESW_EEEEENS5_IJNS4_10UnderscoreESZ_SZ_EEEEENS4_13SM90_TMA_LOADENS4_14ComposedLayoutINS4_7SwizzleILi3ELi4ELi3EEENS4_18smem_ptr_flag_bitsILi16EEENST_INS5_IJNSA_ILi8EEESG_EEENS5_IJSG_SB_EEEEEEEvNS4_8identityES12_S1C_vS1D_EENS_8epilogue10collective18CollectiveEpilogueINS1F_22Sm90TmaWarpSpecializedILi3ELi2ELi16ELb1ELb0EEEJSH_NS5_IJSF_NSA_ILi32EEEEEESI_SJ_SI_SJ_NS1F_6fusion15FusionCallbacksIS1J_NS1M_17LinearCombinationISI_fSI_fLNS_15FloatRoundStyleE2EEESH_S1L_JEEES12_NS13_INS14_ILi2ELi4ELi3EEES17_NST_INS5_IJS18_S1K_EEENS5_IJS1K_SB_EEEEEEENS4_17SM75_U32x4_LDSM_NENS4_14SM90_TMA_STOREES1W_NS4_17SM90_U32x4_STSM_NENS4_9Copy_AtomIJS1Z_NS_6half_tEEEEvEEEvvEEEEvNT_6ParamsE:
[----:B------:R-:W1:Y:S01]  /*0000*/  LDC R1, c[0x0][0x28] ;  /* 0x00000a00ff017b82 */ /* 0x000e620000000800 */
[----:B------:R-:W2:Y:S07]  /*0010*/  S2R R18, SR_TID.X ;  /* 0x0000000000127919 */ /* 0x000eae0000002100 */
[----:B------:R-:W3:Y:S01]  /*0020*/  LDC.64 R4, c[0x0][0x588] ;  /* 0x00016200ff047b82 */ /* 0x000ee20000000a00 */
[----:B------:R-:W-:Y:S01]  /*0030*/  ELECT P0, URZ, PT ;  /* 0x00000000003f782f */ /* 0x000fe20003800000 */
[----:B------:R-:W-:Y:S01]  /*0040*/  BSSY B0, `(.L_x_0) ;  /* 0x0000016000007945 */ /* 0x000fe20003800000 */
[----:B--2---:R-:W-:-:S02]  /*0050*/  SHF.R.U32.HI R11, RZ, 0x5, R18 ;  /* 0x00000005ff0b7819 */ /* 0x004fc40000011612 */
[----:B------:R-:W-:-:S03]  /*0060*/  SHF.R.U32.HI R2, RZ, 0x7, R18 ;  /* 0x00000007ff027819 */ /* 0x000fc60000011612 */
[----:B------:R-:W2:Y:S04]  /*0070*/  SHFL.IDX PT, R0, R11, RZ, 0x1f ;  /* 0x00001fff0b007589 */ /* 0x000ea800000e0000 */
[----:B------:R4:W1:Y:S01]  /*0080*/  SHFL.IDX PT, R9, R2, RZ, 0x1f ;  /* 0x00001fff02097589 */ /* 0x00086200000e0000 */
[----:B--2---:R-:W-:Y:S02]  /*0090*/  ISETP.NE.OR P0, PT, R0, RZ, !P0 ;  /* 0x000000ff0000720c */ /* 0x004fe40004705670 */
[----:B------:R-:W-:-:S11]  /*00a0*/  SHF.R.S32.HI R3, RZ, 0x1f, R0 ;  /* 0x0000001fff037819 */ /* 0x000fd60000011400 */
[----:B-1-34-:R-:W-:Y:S05]  /*00b0*/  @P0 BRA `(.L_x_1) ;  /* 0x0000000000380947 */ /* 0x01afea0003800000 */
[----:B------:R-:W-:Y:S02]  /*00c0*/  ULDC.64 UR4, c[0x0][0x198] ;  /* 0x0000660000047ab9 */ /* 0x000fe40000000a00 */
[----:B------:R-:W-:Y:S02]  /*00d0*/  UIADD3 UR6, UP0, UR4, 0xf0, URZ ;  /* 0x000000f004067890 */ /* 0x000fe4000ff1e03f */
[----:B------:R-:W-:Y:S02]  /*00e0*/  UIADD3 UR8, UP1, UR4, 0x1f0, URZ ;  /* 0x000001f004087890 */ /* 0x000fe4000ff3e03f */
[----:B------:R-:W-:Y:S02]  /*00f0*/  UIADD3 UR10, UP2, UR4, 0x3f0, URZ ;  /* 0x000003f0040a7890 */ /* 0x000fe4000ff5e03f */
[----:B------:R-:W-:Y:S02]  /*0100*/  UIADD3 UR4, UP3, UR4, 0x4f0, URZ ;  /* 0x000004f004047890 */ /* 0x000fe4000ff7e03f */
[----:B------:R-:W-:-:S02]  /*0110*/  UIADD3.X UR7, URZ, UR5, URZ, UP0, !UPT ;  /* 0x000000053f077290 */ /* 0x000fc400087fe43f */
[----:B------:R-:W-:Y:S02]  /*0120*/  UIADD3.X UR9, URZ, UR5, URZ, UP1, !UPT ;  /* 0x000000053f097290 */ /* 0x000fe40008ffe43f */
[----:B------:R-:W-:Y:S02]  /*0130*/  UIADD3.X UR11, URZ, UR5, URZ, UP2, !UPT ;  /* 0x000000053f0b7290 */ /* 0x000fe400097fe43f */
[----:B------:R-:W-:-:S03]  /*0140*/  UIADD3.X UR5, URZ, UR5, URZ, UP3, !UPT ;  /* 0x000000053f057290 */ /* 0x000fc60009ffe43f */
[----:B------:R1:W-:Y:S02]  /*0150*/  UTMACCTL.PF [UR6] ;  /* 0x00000000060079b9 */ /* 0x0003e40008040000 */
[----:B------:R1:W-:Y:S02]  /*0160*/  UTMACCTL.PF [UR8] ;  /* 0x00000000080079b9 */ /* 0x0003e40008040000 */
[----:B------:R1:W-:Y:S02]  /*0170*/  UTMACCTL.PF [UR10] ;  /* 0x000000000a0079b9 */ /* 0x0003e40008040000 */
[----:B------:R1:W-:Y:S02]  /*0180*/  UTMACCTL.PF [UR4] ;  /* 0x00000000040079b9 */ /* 0x0003e40008040000 */
[----:B-1----:R-:W-:Y:S01]  /*0190*/  NOP ;  /* 0x0000000000007918 */ /* 0x002fe20000000000 */
.L_x_1:
[----:B------:R-:W-:Y:S05]  /*01a0*/  BSYNC B0 ;  /* 0x0000000000007941 */ /* 0x000fea0003800000 */
.L_x_0:
[----:B------:R-:W-:Y:S01]  /*01b0*/  ULDC.64 UR4, c[0x0][0x590] ;  /* 0x0001640000047ab9 */ /* 0x000fe20000000a00 */
[----:B------:R-:W-:Y:S01]  /*01c0*/  LEA.HI R3, R3, R0, RZ, 0x2 ;  /* 0x0000000003037211 */ /* 0x000fe200078f10ff */
[----:B------:R-:W-:Y:S01]  /*01d0*/  ULDC.64 UR54, c[0x0][0x208] ;  /* 0x0000820000367ab9 */ /* 0x000fe20000000a00 */
[----:B------:R-:W-:Y:S01]  /*01e0*/  ISETP.NE.U32.AND P1, PT, RZ, UR4, PT ;  /* 0x00000004ff007c0c */ /* 0x000fe2000bf25070 */
[----:B------:R-:W-:Y:S01]  /*01f0*/  IMAD.MOV.U32 R6, RZ, RZ, R4 ;  /* 0x000000ffff067224 */ /* 0x000fe200078e0004 */
[----:B------:R-:W-:Y:S01]  /*0200*/  LOP3.LUT R3, R3, 0xfffffffc, RZ, 0xc0, !PT ;  /* 0xfffffffc03037812 */ /* 0x000fe200078ec0ff */
[----:B------:R-:W-:Y:S01]  /*0210*/  IMAD.MOV.U32 R7, RZ, RZ, R5 ;  /* 0x000000ffff077224 */ /* 0x000fe200078e0005 */
[----:B------:R-:W-:Y:S02]  /*0220*/  ISETP.NE.AND.EX P2, PT, RZ, UR5, PT, P1 ;  /* 0x00000005ff007c0c */ /* 0x000fe4000bf45310 */
[----:B------:R-:W-:Y:S01]  /*0230*/  PRMT R2, RZ, 0x7610, R2 ;  /* 0x00007610ff027816 */ /* 0x000fe20000000002 */
[----:B------:R-:W-:-:S10]  /*0240*/  IMAD.IADD R0, R0, 0x1, -R3 ;  /* 0x0000000100007824 */ /* 0x000fd400078e0a03 */
[----:B------:R-:W-:Y:S05]  /*0250*/  @P2 BRA `(.L_x_2) ;  /* 0x0000000000302947 */ /* 0x000fea0003800000 */
[----:B------:R-:W-:Y:S02]  /*0260*/  ULDC.64 UR6, c[0x0][0x588] ;  /* 0x0001620000067ab9 */ /* 0x000fe40000000a00 */
[----:B------:R-:W-:-:S04]  /*0270*/  ISETP.NE.U32.AND P0, PT, RZ, UR6, PT ;  /* 0x00000006ff007c0c */ /* 0x000fc8000bf05070 */
[----:B------:R-:W-:-:S13]  /*0280*/  ISETP.NE.AND.EX P0, PT, RZ, UR7, PT, P0 ;  /* 0x00000007ff007c0c */ /* 0x000fda000bf05300 */
[----:B------:R-:W-:Y:S05]  /*0290*/  @!P0 BRA `(.L_x_3) ;  /* 0x0000000000108947 */ /* 0x000fea0003800000 */
[----:B------:R-:W2:Y:S02]  /*02a0*/  LDG.E R2, desc[UR54][R6.64] ;  /* 0x0000003606027981 */ /* 0x000ea4000c1e1900 */
[----:B--2---:R-:W-:Y:S01]  /*02b0*/  FSETP.NEU.AND P3, PT, R2, RZ, PT ;  /* 0x000000ff0200720b */ /* 0x004fe20003f6d000 */
[----:B------:R-:W-:Y:S01]  /*02c0*/  IMAD.MOV.U32 R2, RZ, RZ, 0x1 ;  /* 0x00000001ff027424 */ /* 0x000fe200078e00ff */
[----:B------:R-:W-:Y:S11]  /*02d0*/  BRA `(.L_x_2) ;  /* 0x0000000000107947 */ /* 0x000ff60003800000 */
.L_x_3:
[----:B------:R-:W-:Y:S01]  /*02e0*/  ULDC UR6, c[0x0][0x580] ;  /* 0x0001600000067ab9 */ /* 0x000fe20000000800 */
[----:B------:R-:W-:Y:S01]  /*02f0*/  IMAD.MOV.U32 R2, RZ, RZ, 0x1 ;  /* 0x00000001ff027424 */ /* 0x000fe200078e00ff */
[----:B------:R-:W-:Y:S02]  /*0300*/  FSETP.NEU.AND P3, PT, RZ, UR6, PT ;  /* 0x00000006ff007c0b */ /* 0x000fe4000bf6d000 */
[----:B------:R-:W-:-:S11]  /*0310*/  CS2R R6, SRZ ;  /* 0x0000000000067805 */ /* 0x000fd6000001ff00 */
.L_x_2:
[----:B------:R-:W-:Y:S01]  /*0320*/  ISETP.NE.U32.AND P0, PT, R6, RZ, PT ;  /* 0x000000ff0600720c */ /* 0x000fe20003f05070 */
[----:B------:R-:W-:Y:S01]  /*0330*/  IMAD.MOV.U32 R3, RZ, RZ, 0x1 ;  /* 0x00000001ff037424 */ /* 0x000fe200078e00ff */
[----:B------:R-:W-:Y:S02]  /*0340*/  ISETP.NE.AND.EX P1, PT, RZ, UR5, PT, P1 ;  /* 0x00000005ff007c0c */ /* 0x000fe4000bf25310 */
[----:B------:R-:W-:-:S13]  /*0350*/  ISETP.NE.AND.EX P0, PT, R7, RZ, PT, P0 ;  /* 0x000000ff0700720c */ /* 0x000fda0003f05300 */
[----:B------:R-:W-:Y:S05]  /*0360*/  @P0 BRA P1, `(.L_x_4) ;  /* 0x0000000000300947 */ /* 0x000fea0000800000 */
[----:B------:R-:W-:Y:S02]  /*0370*/  ISETP.NE.U32.AND P1, PT, RZ, UR4, PT ;  /* 0x00000004ff007c0c */ /* 0x000fe4000bf25070 */
[----:B------:R-:W-:Y:S02]  /*0380*/  ISETP.NE.U32.AND P0, PT, R6, RZ, PT ;  /* 0x000000ff0600720c */ /* 0x000fe40003f05070 */
[----:B------:R-:W-:Y:S02]  /*0390*/  ISETP.NE.AND.EX P1, PT, RZ, UR5, PT, P1 ;  /* 0x00000005ff007c0c */ /* 0x000fe4000bf25310 */
[----:B------:R-:W-:Y:S02]  /*03a0*/  PRMT R2, R2, 0x9910, RZ ;  /* 0x0000991002027816 */ /* 0x000fe400000000ff */
[----:B------:R-:W-:Y:S02]  /*03b0*/  ISETP.NE.AND.EX P0, PT, R7, RZ, PT, P0 ;  /* 0x000000ff0700720c */ /* 0x000fe40003f05300 */
[----:B------:R-:W-:-:S02]  /*03c0*/  ISETP.NE.AND P4, PT, R2, RZ, PT ;  /* 0x000000ff0200720c */ /* 0x000fc40003f85270 */
[----:B------:R-:W-:Y:S02]  /*03d0*/  SEL R3, RZ, 0xffffffff, P3 ;  /* 0xffffffffff037807 */ /* 0x000fe40001800000 */
[----:B------:R-:W-:-:S04]  /*03e0*/  SEL R2, RZ, 0xffffffff, P0 ;  /* 0xffffffffff027807 */ /* 0x000fc80000000000 */
[----:B------:R-:W-:-:S04]  /*03f0*/  @P1 SEL R3, R2, R3, !P4 ;  /* 0x0000000302031207 */ /* 0x000fc80006000000 */
[----:B------:R-:W-:-:S04]  /*0400*/  LOP3.LUT R3, R3, 0x1, RZ, 0xc0, !PT ;  /* 0x0000000103037812 */ /* 0x000fc800078ec0ff */
[----:B------:R-:W-:-:S04]  /*0410*/  ISETP.NE.U32.AND P0, PT, R3, 0x1, PT ;  /* 0x000000010300780c */ /* 0x000fc80003f05070 */
[----:B------:R-:W-:-:S09]  /*0420*/  SEL R3, RZ, 0x1, !P0 ;  /* 0x00000001ff037807 */ /* 0x000fd20004000000 */
.L_x_4:
[----:B------:R-:W1:Y:S02]  /*0430*/  SHFL.IDX PT, R2, R11, RZ, 0x1f ;  /* 0x00001fff0b027589 */ /* 0x000e6400000e0000 */
[----:B-1----:R-:W-:-:S13]  /*0440*/  ISETP.NE.AND P0, PT, R2, RZ, PT ;  /* 0x000000ff0200720c */ /* 0x002fda0003f05270 */
[----:B------:R-:W-:Y:S05]  /*0450*/  @P0 BRA `(.L_x_5) ;  /* 0x0000000000840947 */ /* 0x000fea0003800000 */
[----:B------:R-:W-:Y:S01]  /*0460*/  ELECT P0, URZ, PT ;  /* 0x00000000003f782f */ /* 0x000fe20003800000 */
[----:B------:R-:W-:-:S12]  /*0470*/  BSSY B0, `(.L_x_5) ;  /* 0x000001f000007945 */ /* 0x000fd80003800000 */
[----:B------:R-:W-:Y:S05]  /*0480*/  @!P0 BRA `(.L_x_6) ;  /* 0x0000000000748947 */ /* 0x000fea0003800000 */
[----:B------:R-:W1:Y:S01]  /*0490*/  S2UR UR8, SR_CgaCtaId ;  /* 0x00000000000879c3 */ /* 0x000e620000008800 */
[----:B------:R-:W-:Y:S01]  /*04a0*/  UMOV UR4, 0x400 ;  /* 0x0000040000047882 */ /* 0x000fe20000000000 */
[----:B------:R-:W-:Y:S01]  /*04b0*/  UMOV UR5, 0x1 ;  /* 0x0000000100057882 */ /* 0x000fe20000000000 */
[----:B------:R-:W-:Y:S02]  /*04c0*/  UMOV UR6, 0x100 ;  /* 0x0000010000067882 */ /* 0x000fe40000000000 */
[----:B------:R-:W-:-:S04]  /*04d0*/  UIADD3 UR6, -UR6, 0x100000, URZ ;  /* 0x0010000006067890 */ /* 0x000fc8000fffe13f */
[----:B------:R-:W-:Y:S02]  /*04e0*/  USHF.L.U32 UR7, UR6, 0xb, URZ ;  /* 0x0000000b06077899 */ /* 0x000fe4000800063f */
[----:B------:R-:W-:Y:S02]  /*04f0*/  USHF.L.U32 UR6, UR6, 0x1, URZ ;  /* 0x0000000106067899 */ /* 0x000fe4000800063f */
[----:B-1----:R-:W-:Y:S02]  /*0500*/  ULEA UR8, UR8, UR4, 0x18 ;  /* 0x0000000408087291 */ /* 0x002fe4000f8ec03f */
[----:B------:R-:W-:-:S04]  /*0510*/  UIADD3 UR4, -UR5, 0x100000, URZ ;  /* 0x0010000005047890 */ /* 0x000fc8000fffe13f */
[----:B------:R-:W-:Y:S02]  /*0520*/  USHF.L.U32 UR5, UR4, 0xb, URZ ;  /* 0x0000000b04057899 */ /* 0x000fe4000800063f */
[----:B------:R-:W-:Y:S01]  /*0530*/  USHF.L.U32 UR4, UR4, 0x1, URZ ;  /* 0x0000000104047899 */ /* 0x000fe2000800063f */
[----:B------:R-:W1:Y:S11]  /*0540*/  FENCE.VIEW.ASYNC.S ;  /* 0x00000000000073c6 */ /* 0x000e760000000000 */
[----:B-1----:R1:W2:Y:S01]  /*0550*/  SYNCS.EXCH.64 URZ, [UR8], UR4 ;  /* 0x00000004083f75b2 */ /* 0x0022a20008000100 */
[----:B------:R1:W3:Y:S01]  /*0560*/  SYNCS.EXCH.64 URZ, [UR8+0x40], UR6 ;  /* 0x00004006083f75b2 */ /* 0x0002e20008000100 */
[----:B------:R1:W4:Y:S01]  /*0570*/  SYNCS.EXCH.64 URZ, [UR8+0x8], UR4 ;  /* 0x00000804083f75b2 */ /* 0x0003220008000100 */
[----:B------:R1:W1:Y:S01]  /*0580*/  SYNCS.EXCH.64 URZ, [UR8+0x48], UR6 ;  /* 0x00004806083f75b2 */ /* 0x0002620008000100 */
        /* <DEDUP_REMOVED lines=12> */
[----:B------:R-:W-:Y:S01]  /*0650*/  NOP ;  /* 0x0000000000007918 */ /* 0x000fe20000000000 */
.L_x_6:
[----:B-1----:R-:W-:Y:S05]  /*0660*/  BSYNC B0 ;  /* 0x0000000000007941 */ /* 0x002fea0003800000 */
.L_x_5:
[----:B------:R-:W1:Y:S01]  /*0670*/  SHFL.IDX PT, R6, R11, RZ, 0x1f ;  /* 0x00001fff0b067589 */ /* 0x000e6200000e0000 */
[----:B------:R-:W2:Y:S01]  /*0680*/  LDC R2, c[0x0][0x904] ;  /* 0x00024100ff027b82 */ /* 0x000ea20000000800 */
[----:B------:R-:W-:Y:S01]  /*0690*/  NOP ;  /* 0x0000000000007918 */ /* 0x000fe20000000000 */
[----:B-1----:R-:W-:-:S13]  /*06a0*/  ISETP.NE.AND P0, PT, R6, RZ, PT ;  /* 0x000000ff0600720c */ /* 0x002fda0003f05270 */
[----:B------:R-:W-:Y:S05]  /*06b0*/  @P0 BRA `(.L_x_7) ;  /* 0x0000000000500947 */ /* 0x000fea0003800000 */
[----:B------:R-:W1:Y:S01]  /*06c0*/  S2UR UR5, SR_CgaCtaId ;  /* 0x00000000000579c3 */ /* 0x000e620000008800 */
[----:B------:R-:W-:Y:S01]  /*06d0*/  UMOV UR4, 0x400 ;  /* 0x0000040000047882 */ /* 0x000fe20000000000 */
[----:B------:R-:W-:Y:S01]  /*06e0*/  UMOV UR6, 0x20 ;  /* 0x0000002000067882 */ /* 0x000fe20000000000 */
[----:B------:R-:W-:Y:S01]  /*06f0*/  UMOV UR7, 0x100 ;  /* 0x0000010000077882 */ /* 0x000fe20000000000 */
[----:B------:R-:W-:Y:S01]  /*0700*/  ELECT P0, URZ, PT ;  /* 0x00000000003f782f */ /* 0x000fe20003800000 */
[----:B-1----:R-:W-:Y:S02]  /*0710*/  ULEA UR8, UR5, UR4, 0x18 ;  /* 0x0000000405087291 */ /* 0x002fe4000f8ec03f */
[----:B------:R-:W-:-:S04]  /*0720*/  UIADD3 UR4, -UR6, 0x100000, URZ ;  /* 0x0010000006047890 */ /* 0x000fc8000fffe13f */
[----:B------:R-:W-:Y:S02]  /*0730*/  USHF.L.U32 UR5, UR4, 0xb, URZ ;  /* 0x0000000b04057899 */ /* 0x000fe4000800063f */
[----:B------:R-:W-:Y:S02]  /*0740*/  USHF.L.U32 UR4, UR4, 0x1, URZ ;  /* 0x0000000104047899 */ /* 0x000fe4000800063f */
[----:B------:R-:W-:-:S04]  /*0750*/  UIADD3 UR6, -UR7, 0x100000, URZ ;  /* 0x0010000007067890 */ /* 0x000fc8000fffe13f */
[----:B------:R-:W-:Y:S02]  /*0760*/  USHF.L.U32 UR7, UR6, 0xb, URZ ;  /* 0x0000000b06077899 */ /* 0x000fe4000800063f */
[----:B------:R-:W-:Y:S01]  /*0770*/  USHF.L.U32 UR6, UR6, 0x1, URZ ;  /* 0x0000000106067899 */ /* 0x000fe2000800063f */
[----:B------:R-:W1:Y:S03]  /*0780*/  FENCE.VIEW.ASYNC.S ;  /* 0x00000000000073c6 */ /* 0x000e660000000000 */
[----:B-1----:R1:W1:Y:S08]  /*0790*/  SYNCS.EXCH.64 URZ, [UR8+0x80], UR4 ;  /* 0x00008004083f75b2 */ /* 0x0022700008000100 */
[----:B------:R1:W1:Y:S01]  /*07a0*/  SYNCS.EXCH.64 URZ, [UR8+0x98], UR6 ;  /* 0x00009806083f75b2 */ /* 0x0002620008000100 */
[----:B------:R1:W1:Y:S01]  /*07b0*/  SYNCS.EXCH.64 URZ, [UR8+0x88], UR4 ;  /* 0x00008804083f75b2 */ /* 0x0002620008000100 */
[----:B------:R1:W1:Y:S01]  /*07c0*/  SYNCS.EXCH.64 URZ, [UR8+0xa0], UR6 ;  /* 0x0000a006083f75b2 */ /* 0x0002620008000100 */
[----:B------:R1:W1:Y:S01]  /*07d0*/  SYNCS.EXCH.64 URZ, [UR8+0x90], UR4 ;  /* 0x00009004083f75b2 */ /* 0x0002620008000100 */
[----:B------:R1:W1:Y:S01]  /*07e0*/  SYNCS.EXCH.64 URZ, [UR8+0xa8], UR6 ;  /* 0x0000a806083f75b2 */ /* 0x0002620008000100 */
[----:B------:R-:W-:Y:S01]  /*07f0*/  NOP ;  /* 0x0000000000007918 */ /* 0x000fe20000000000 */
.L_x_7:
[----:B------:R-:W5:Y:S01]  /*0800*/  SHFL.IDX PT, R11, R11, RZ, 0x1f ;  /* 0x00001fff0b0b7589 */ /* 0x000f6200000e0000 */
[----:B--2---:R-:W-:Y:S02]  /*0810*/  ISETP.NE.AND P6, PT, R2, 0x1, PT ;  /* 0x000000010200780c */ /* 0x004fe40003fc5270 */
[----:B------:R-:W-:Y:S01]  /*0820*/  ELECT P0, URZ, PT ;  /* 0x00000000003f782f */ /* 0x000fe20003800000 */
[----:B------:R-:W2:Y:S01]  /*0830*/  S2UR UR46, SR_CgaCtaId ;  /* 0x00000000002e79c3 */ /* 0x000ea20000008800 */
[----:B------:R-:W3:Y:S01]  /*0840*/  S2R R6, SR_CTAID.Y ;  /* 0x0000000000067919 */ /* 0x000ee20000002600 */
[----:B------:R-:W-:Y:S01]  /*0850*/  P2R R7, PR, RZ, 0x40 ;  /* 0x00000040ff077803 */ /* 0x000fe20000000000 */
[----:B-1----:R-:W-:Y:S01]  /*0860*/  UMOV UR4, 0x20 ;  /* 0x0000002000047882 */ /* 0x002fe20000000000 */
[C---:B------:R-:W-:Y:S01]  /*0870*/  ISETP.NE.AND P3, PT, R0.reuse, RZ, PT ;  /* 0x000000ff0000720c */ /* 0x040fe20003f65270 */
[----:B------:R-:W1:Y:S01]  /*0880*/  S2R R8, SR_CTAID.X ;  /* 0x0000000000087919 */ /* 0x000e620000002500 */
[----:B------:R-:W-:Y:S01]  /*0890*/  ISETP.NE.AND P4, PT, R9, RZ, PT ;  /* 0x000000ff0900720c */ /* 0x000fe20003f85270 */
[----:B------:R-:W-:Y:S01]  /*08a0*/  NOP ;  /* 0x0000000000007918 */ /* 0x000fe20000000000 */
[----:B------:R-:W-:Y:S01]  /*08b0*/  UMOV UR44, 0x1 ;  /* 0x00000001002c7882 */ /* 0x000fe20000000000 */
[----:B------:R-:W-:Y:S01]  /*08c0*/  BSSY B6, `(.L_x_8) ;  /* 0x0000624000067945 */ /* 0x000fe20003800000 */
[----:B------:R-:W1:Y:S08]  /*08d0*/  @P6 LDC R17, c[0x0][0x10] ;  /* 0x00000400ff116b82 */ /* 0x000e700000000800 */
[----:B------:R-:W4:Y:S01]  /*08e0*/  @!P6 LDC R7, c[0x0][0xc] ;  /* 0x00000300ff07eb82 */ /* 0x000f220000000800 */
[----:B-----5:R-:W-:Y:S01]  /*08f0*/  ISETP.NE.OR P1, PT, R11, RZ, !P0 ;  /* 0x000000ff0b00720c */ /* 0x020fe20004725670 */
[----:B------:R-:W-:Y:S01]  /*0900*/  @P6 IMAD.MOV.U32 R11, RZ, RZ, RZ ;  /* 0x000000ffff0b6224 */ /* 0x000fe200078e00ff */
[----:B------:R-:W-:-:S04]  /*0910*/  ISETP.EQ.OR P0, PT, R0, 0x3, !P3 ;  /* 0x000000030000780c */ /* 0x000fc80005f02670 */
[----:B------:R-:W-:-:S04]  /*0920*/  ISETP.EQ.AND P0, PT, R9, RZ, P0 ;  /* 0x000000ff0900720c */ /* 0x000fc80000702270 */
[----:B------:R-:W-:Y:S01]  /*0930*/  SEL R22, RZ, 0x1, !P0 ;  /* 0x00000001ff167807 */ /* 0x000fe20004000000 */
[----:B---3--:R-:W-:Y:S02]  /*0940*/  @P6 IMAD.MOV.U32 R10, RZ, RZ, R6 ;  /* 0x000000ffff0a6224 */ /* 0x008fe400078e0006 */
[----:B------:R-:W-:Y:S01]  /*0950*/  VOTEU.ALL UP0, P1 ;  /* 0x00000000003f7886 */ /* 0x000fe20000800000 */
[----:B------:R-:W-:Y:S01]  /*0960*/  VOTEU.ALL UP1, P1 ;  /* 0x00000000003f7886 */ /* 0x000fe20000820000 */
[----:B-1----:R-:W-:-:S03]  /*0970*/  @P6 IMAD.WIDE.U32 R16, R8, R17, R10 ;  /* 0x0000001108106225 */ /* 0x002fc600078e000a */
[----:B------:R-:W-:Y:S01]  /*0980*/  @!UP0 UMOV UR6, 0x400 ;  /* 0x0000040000068882 */ /* 0x000fe20000000000 */
[----:B------:R-:W-:-:S04]  /*0990*/  @!UP0 UIADD3 UR4, -UR4, 0x100000, URZ ;  /* 0x0010000004048890 */ /* 0x000fc8000fffe13f */
[----:B------:R-:W-:Y:S02]  /*09a0*/  @!UP0 USHF.L.U32 UR5, UR4, 0xb, URZ ;  /* 0x0000000b04058899 */ /* 0x000fe4000800063f */
[----:B------:R-:W-:Y:S01]  /*09b0*/  @!UP0 USHF.L.U32 UR4, UR4, 0x1, URZ ;  /* 0x0000000104048899 */ /* 0x000fe2000800063f */
[----:B------:R-:W-:Y:S01]  /*09c0*/  @P6 IMAD.MOV.U32 R11, RZ, RZ, RZ ;  /* 0x000000ffff0b6224 */ /* 0x000fe200078e00ff */
[----:B--2---:R-:W-:Y:S01]  /*09d0*/  @!UP0 ULEA UR8, UR46, UR6, 0x18 ;  /* 0x000000062e088291 */ /* 0x004fe2000f8ec03f */
[----:B------:R-:W-:Y:S01]  /*09e0*/  @!P6 IMAD.MOV.U32 R10, RZ, RZ, R6 ;  /* 0x000000ffff0ae224 */ /* 0x000fe200078e0006 */
[----:B------:R-:W-:Y:S01]  /*09f0*/  VOTEU.ALL UP0, P1 ;  /* 0x00000000003f7886 */ /* 0x000fe20000800000 */
[----:B------:R-:W-:Y:S01]  /*0a00*/  ULDC UR6, c[0x0][0xc] ;  /* 0x0000030000067ab9 */ /* 0x000fe20000000800 */
[----:B------:R-:W-:Y:S01]  /*0a10*/  ULDC UR7, c[0x0][0x10] ;  /* 0x0000040000077ab9 */ /* 0x000fe20000000800 */
[----:B------:R-:W-:Y:S01]  /*0a20*/  @P6 IMAD.IADD R17, R17, 0x1, R11 ;  /* 0x0000000111116824 */ /* 0x000fe200078e020b */
[----:B------:R-:W-:Y:S01]  /*0a30*/  ISETP.EQ.AND P1, PT, R0, 0x2, !P4 ;  /* 0x000000020000780c */ /* 0x000fe20006722270 */
[----:B------:R-:W-:-:S02]  /*0a40*/  VIADD R11, R9, 0xffffffff ;  /* 0xffffffff090b7836 */ /* 0x000fc40000000000 */
[----:B------:R-:W-:Y:S01]  /*0a50*/  IMAD.MOV.U32 R9, RZ, RZ, RZ ;  /* 0x000000ffff097224 */ /* 0x000fe200078e00ff */
[----:B------:R-:W-:Y:S01]  /*0a60*/  SEL R19, RZ, 0x1, !P1 ;  /* 0x00000001ff137807 */ /* 0x000fe20004800000 */
[----:B------:R-:W1:Y:S02]  /*0a70*/  FENCE.VIEW.ASYNC.S ;  /* 0x00000000000073c6 */ /* 0x000e640000000000 */
[----:B-1----:R-:W1:Y:S01]  /*0a80*/  @!UP0 SYNCS.EXCH.64 URZ, [UR8+0xb0], UR4 ;  /* 0x0000b004083f85b2 */ /* 0x002e620008000100 */
[----:B----4-:R-:W-:Y:S01]  /*0a90*/  @!P6 IMAD.WIDE.U32 R6, R7, R10, R8 ;  /* 0x0000000a0706e225 */ /* 0x010fe200078e0008 */
[----:B------:R-:W-:-:S03]  /*0aa0*/  ISETP.GE.U32.AND P5, PT, R11, 0x2, PT ;  /* 0x000000020b00780c */ /* 0x000fc60003fa6070 */
[----:B------:R-:W-:Y:S01]  /*0ab0*/  @!P6 IMAD.MOV.U32 R16, RZ, RZ, R6 ;  /* 0x000000ffff10e224 */ /* 0x000fe200078e0006 */
[----:B------:R-:W-:Y:S01]  /*0ac0*/  SEL R19, R19, 0x2, P5 ;  /* 0x0000000213137807 */ /* 0x000fe20002800000 */
[----:B------:R-:W-:Y:S01]  /*0ad0*/  @!P6 IMAD.MOV.U32 R17, RZ, RZ, R7 ;  /* 0x000000ffff11e224 */ /* 0x000fe200078e0007 */
[----:B------:R-:W-:Y:S01]  /*0ae0*/  SEL R22, R22, 0x2, P5 ;  /* 0x0000000216167807 */ /* 0x000fe20002800000 */
[----:B------:R2:W1:Y:S01]  /*0af0*/  @!UP1 SYNCS.EXCH.64 URZ, [UR8+0xb8], UR4 ;  /* 0x0000b804083f95b2 */ /* 0x0004620008000100 */
[----:B------:R-:W-:Y:S01]  /*0b00*/  NOP ;  /* 0x0000000000007918 */ /* 0x000fe20000000000 */
[----:B--2---:R-:W-:-:S03]  /*0b10*/  UIMAD.WIDE.U32 UR4, UR6, UR7, URZ ;  /* 0x00000007060472a5 */ /* 0x004fc6000f8e003f */
[----:B------:R-:W-:Y:S02]  /*0b20*/  ULDC UR6, c[0x0][0x14] ;  /* 0x0000050000067ab9 */ /* 0x000fe40000000800 */
[----:B------:R-:W-:Y:S02]  /*0b30*/  UIMAD.WIDE.U32 UR52, UR4, UR6, URZ ;  /* 0x00000006043472a5 */ /* 0x000fe4000f8e003f */
[----:B------:R-:W-:-:S04]  /*0b40*/  UIMAD UR45, UR5, UR6, URZ ;  /* 0x00000006052d72a4 */ /* 0x000fc8000f8e023f */
[----:B------:R-:W-:Y:S01]  /*0b50*/  UIADD3 UR45, UR53, UR45, URZ ;  /* 0x0000002d352d7290 */ /* 0x000fe2000fffe03f */
[----:B-1----:R-:W-:Y:S06]  /*0b60*/  BAR.SYNC.DEFER_BLOCKING 0x0 ;  /* 0x0000000000007b1d */ /* 0x002fec0000010000 */
[----:B------:R-:W-:Y:S05]  /*0b70*/  @!P4 BRA `(.L_x_9) ;  /* 0x000000340090c947 */ /* 0x000fea0003800000 */
[----:B------:R-:W-:-:S13]  /*0b80*/  ISETP.GT.U32.AND P0, PT, R11, 0x1, PT ;  /* 0x000000010b00780c */ /* 0x000fda0003f04070 */
[----:B------:R-:W-:Y:S05]  /*0b90*/  @P0 BRA `(.L_x_10) ;  /* 0x0000005c00d80947 */ /* 0x000fea0003800000 */
[----:B------:R-:W-:Y:S01]  /*0ba0*/  ULDC.64 UR4, c[0x0][0x8f8] ;  /* 0x00023e0000047ab9 */ /* 0x000fe20000000a00 */
[----:B------:R-:W-:Y:S01]  /*0bb0*/  UMOV UR43, 0xffffffff ;  /* 0xffffffff002b7882 */ /* 0x000fe20000000000 */
[----:B------:R-:W-:Y:S01]  /*0bc0*/  ISETP.GE.U32.AND P0, PT, R16, UR4, PT ;  /* 0x0000000410007c0c */ /* 0x000fe2000bf06070 */
[----:B------:R-:W-:Y:S01]  /*0bd0*/  IMAD.MOV.U32 R23, RZ, RZ, -0x1 ;  /* 0xffffffffff177424 */ /* 0x000fe200078e00ff */
[----:B------:R-:W-:Y:S01]  /*0be0*/  PRMT R56, RZ, 0x7610, R56 ;  /* 0x00007610ff387816 */ /* 0x000fe20000000038 */
[----:B------:R-:W-:Y:S01]  /*0bf0*/  IMAD.MOV.U32 R60, RZ, RZ, -0x1 ;  /* 0xffffffffff3c7424 */ /* 0x000fe200078e00ff */
[----:B------:R-:W-:Y:S02]  /*0c00*/  ISETP.GE.U32.AND.EX P0, PT, R17, UR5, PT, P0 ;  /* 0x0000000511007c0c */ /* 0x000fe4000bf06100 */
[----:B------:R-:W-:-:S11]  /*0c10*/  PRMT R0, RZ, 0x7610, R0 ;  /* 0x00007610ff007816 */ /* 0x000fd60000000000 */
[----:B------:R-:W-:Y:S05]  /*0c20*/  @P0 BRA `(.L_x_11) ;  /* 0x0000000400580947 */ /* 0x000fea0003800000 */
[----:B------:R-:W1:Y:S01]  /*0c30*/  LDC.64 R14, c[0x0][0x8d0] ;  /* 0x00023400ff0e7b82 */ /* 0x000e620000000a00 */
[----:B------:R-:W-:Y:S02]  /*0c40*/  IMAD.MOV.U32 R4, RZ, RZ, R16 ;  /* 0x000000ffff047224 */ /* 0x000fe400078e0010 */
[----:B------:R-:W-:-:S05]  /*0c50*/  IMAD.MOV.U32 R5, RZ, RZ, R17 ;  /* 0x000000ffff057224 */ /* 0x000fca00078e0011 */
[----:B------:R-:W2:Y:S08]  /*0c60*/  LDC R0, c[0x0][0x8d8] ;  /* 0x00023600ff007b82 */ /* 0x000eb00000000800 */
[----:B------:R-:W3:Y:S01]  /*0c70*/  LDC.64 R20, c[0x0][0x8c8] ;  /* 0x00023200ff147b82 */ /* 0x000ee20000000a00 */
[----:B-1----:R-:W-:-:S04]  /*0c80*/  ISETP.NE.U32.AND P0, PT, R14, RZ, PT ;  /* 0x000000ff0e00720c */ /* 0x002fc80003f05070 */
[----:B------:R-:W-:-:S13]  /*0c90*/  ISETP.NE.AND.EX P0, PT, R15, RZ, PT, P0 ;  /* 0x000000ff0f00720c */ /* 0x000fda0003f05300 */
[----:B--23--:R-:W-:Y:S05]  /*0ca0*/  @!P0 BRA `(.L_x_12) ;  /* 0x0000000000288947 */ /* 0x00cfea0003800000 */
[----:B------:R-:W1:Y:S02]  /*0cb0*/  LDC R3, c[0x0][0x8dc] ;  /* 0x00023700ff037b82 */ /* 0x000e640000000800 */
[----:B-1----:R-:W-:-:S05]  /*0cc0*/  IADD3 R3, P0, R16, R3, RZ ;  /* 0x0000000310037210 */ /* 0x002fca0007f1e0ff */
[----:B------:R-:W-:-:S04]  /*0cd0*/  IMAD.X R11, RZ, RZ, R17, P0 ;  /* 0x000000ffff0b7224 */ /* 0x000fc800000e0611 */
[----:B------:R-:W-:-:S04]  /*0ce0*/  IMAD.WIDE.U32 R4, R11, R14, RZ ;  /* 0x0000000e0b047225 */ /* 0x000fc800078e00ff */
[----:B------:R-:W-:-:S04]  /*0cf0*/  IMAD.WIDE.U32 R6, P0, R3, R15, R4 ;  /* 0x0000000f03067225 */ /* 0x000fc80007800004 */
[----:B------:R-:W-:-:S04]  /*0d00*/  IMAD.WIDE.U32 R4, R3, R14, RZ ;  /* 0x0000000e03047225 */ /* 0x000fc800078e00ff */
[----:B------:R-:W-:Y:S01]  /*0d10*/  IMAD.X R13, RZ, RZ, RZ, P0 ;  /* 0x000000ffff0d7224 */ /* 0x000fe200000e06ff */
[----:B------:R-:W-:Y:S01]  /*0d20*/  IADD3 RZ, P0, R5, R6, RZ ;  /* 0x0000000605ff7210 */ /* 0x000fe20007f1e0ff */
[----:B------:R-:W-:-:S04]  /*0d30*/  IMAD.MOV.U32 R12, RZ, RZ, R7 ;  /* 0x000000ffff0c7224 */ /* 0x000fc800078e0007 */
[----:B------:R-:W-:-:S08]  /*0d40*/  IMAD.WIDE.U32.X R4, R11, R15, R12, P0 ;  /* 0x0000000f0b047225 */ /* 0x000fd000000e040c */
.L_x_12:
[-CC-:B------:R-:W-:Y:S01]  /*0d50*/  SHF.R.U64 R27, R4, R0.reuse, R5.reuse ;  /* 0x00000000041b7219 */ /* 0x180fe20000001205 */
[----:B------:R-:W1:Y:S01]  /*0d60*/  LDC.64 R24, c[0x0][0x8e8] ;  /* 0x00023a00ff187b82 */ /* 0x000e620000000a00 */
[----:B------:R-:W-:Y:S01]  /*0d70*/  SHF.R.U32.HI R0, RZ, R0, R5 ;  /* 0x00000000ff007219 */ /* 0x000fe20000011605 */
[----:B------:R-:W-:Y:S01]  /*0d80*/  ULDC UR4, c[0x0][0x150] ;  /* 0x0000540000047ab9 */ /* 0x000fe20000000800 */
[----:B------:R-:W-:-:S05]  /*0d90*/  IADD3 R3, P0, RZ, -R27, RZ ;  /* 0x8000001bff037210 */ /* 0x000fca0007f1e0ff */
[----:B------:R-:W-:Y:S01]  /*0da0*/  IMAD.X R5, RZ, RZ, ~R0, P0 ;  /* 0x000000ffff057224 */ /* 0x000fe200000e0e00 */
[----:B------:R-:W2:Y:S03]  /*0db0*/  LDC R6, c[0x0][0x8c0] ;  /* 0x00023000ff067b82 */ /* 0x000ea60000000800 */
[-C--:B------:R-:W-:Y:S02]  /*0dc0*/  IMAD R0, R5, R20.reuse, RZ ;  /* 0x0000001405007224 */ /* 0x080fe400078e02ff */
[----:B------:R-:W-:-:S03]  /*0dd0*/  IMAD.WIDE.U32 R4, R3, R20, R16 ;  /* 0x0000001403047225 */ /* 0x000fc600078e0010 */
[----:B------:R-:W3:Y:S01]  /*0de0*/  LDC R14, c[0x0][0x8b0] ;  /* 0x00022c00ff0e7b82 */ /* 0x000ee20000000800 */
[----:B------:R-:W-:Y:S01]  /*0df0*/  IMAD R3, R3, R21, R0 ;  /* 0x0000001503037224 */ /* 0x000fe200078e0200 */
[----:B------:R-:W-:-:S03]  /*0e00*/  I2FP.F32.U32 R0, R8 ;  /* 0x0000000800007245 */ /* 0x000fc60000201000 */
[----:B------:R-:W-:Y:S02]  /*0e10*/  IMAD.IADD R5, R5, 0x1, R3 ;  /* 0x0000000105057824 */ /* 0x000fe400078e0203 */
[----:B------:R-:W-:Y:S01]  /*0e20*/  FMUL R0, R0, UR4 ;  /* 0x0000000400007c20 */ /* 0x000fe20008400000 */
[----:B------:R-:W4:Y:S01]  /*0e30*/  LDC R3, c[0x0][0x144] ;  /* 0x00005100ff037b82 */ /* 0x000f220000000800 */
[----:B-1----:R-:W-:Y:S01]  /*0e40*/  ISETP.NE.U32.AND P0, PT, R24, RZ, PT ;  /* 0x000000ff1800720c */ /* 0x002fe20003f05070 */
[----:B------:R-:W-:-:S03]  /*0e50*/  ULDC UR4, c[0x0][0x154] ;  /* 0x0000550000047ab9 */ /* 0x000fc60000000800 */
[----:B------:R-:W1:Y:S01]  /*0e60*/  F2I.U32.TRUNC.NTZ R0, R0 ;  /* 0x0000000000007305 */ /* 0x000e62000020f000 */
[----:B------:R-:W-:Y:S02]  /*0e70*/  ISETP.NE.AND.EX P0, PT, R25, RZ, PT, P0 ;  /* 0x000000ff1900720c */ /* 0x000fe40003f05300 */
[----:B------:R-:W4:Y:S01]  /*0e80*/  LDC R13, c[0x0][0x148] ;  /* 0x00005200ff0d7b82 */ /* 0x000f220000000800 */
[-CC-:B--2---:R-:W-:Y:S02]  /*0e90*/  SHF.R.U64 R12, R4, R6.reuse, R5.reuse ;  /* 0x00000006040c7219 */ /* 0x184fe40000001205 */
[----:B------:R-:W-:Y:S01]  /*0ea0*/  SHF.R.U32.HI R5, RZ, R6, R5 ;  /* 0x00000006ff057219 */ /* 0x000fe20000011605 */
[----:B------:R-:W-:Y:S01]  /*0eb0*/  IMAD.MOV.U32 R6, RZ, RZ, -0x1 ;  /* 0xffffffffff067424 */ /* 0x000fe200078e00ff */
[----:B------:R-:W-:-:S03]  /*0ec0*/  I2FP.F32.U32 R4, R10 ;  /* 0x0000000a00047245 */ /* 0x000fc60000201000 */
[----:B------:R-:W2:Y:S01]  /*0ed0*/  LDC R20, c[0x0][0x8a8] ;  /* 0x00022a00ff147b82 */ /* 0x000ea20000000800 */
[-CC-:B---3--:R-:W-:Y:S01]  /*0ee0*/  SHF.R.U64 R28, R12, R14.reuse, R5.reuse ;  /* 0x0000000e0c1c7219 */ /* 0x188fe20000001205 */
[----:B------:R-:W-:Y:S01]  /*0ef0*/  FMUL R4, R4, UR4 ;  /* 0x0000000404047c20 */ /* 0x000fe20008400000 */
[----:B------:R-:W-:Y:S01]  /*0f00*/  SHF.R.U32.HI R5, RZ, R14, R5 ;  /* 0x0000000eff057219 */ /* 0x000fe20000011605 */
[----:B-1----:R-:W-:Y:S01]  /*0f10*/  IMAD.MOV R0, RZ, RZ, -R0 ;  /* 0x000000ffff007224 */ /* 0x002fe200078e0a00 */
[----:B------:R-:W-:Y:S01]  /*0f20*/  ULDC UR4, c[0x0][0x900] ;  /* 0x0002400000047ab9 */ /* 0x000fe20000000800 */
[----:B------:R1:W3:Y:S01]  /*0f30*/  F2I.U32.TRUNC.NTZ R11, R4 ;  /* 0x00000004000b7305 */ /* 0x0002e2000020f000 */
[--C-:B------:R-:W-:Y:S01]  /*0f40*/  SHF.R.U64 R14, R28, UR4, R5.reuse ;  /* 0x000000041c0e7c19 */ /* 0x100fe20008001205 */
[----:B------:R-:W2:Y:S01]  /*0f50*/  LDC R21, c[0x0][0x8f0] ;  /* 0x00023c00ff157b82 */ /* 0x000ea20000000800 */
[----:B----4-:R-:W-:Y:S01]  /*0f60*/  IMAD R0, R3, R0, R8 ;  /* 0x0000000003007224 */ /* 0x010fe200078e0208 */
[----:B------:R-:W-:-:S02]  /*0f70*/  SHF.R.U32.HI R5, RZ, UR4, R5 ;  /* 0x00000004ff057c19 */ /* 0x000fc40008011605 */
[----:B------:R-:W-:Y:S01]  /*0f80*/  SHF.L.U32 R3, R6, UR4, RZ ;  /* 0x0000000406037c19 */ /* 0x000fe200080006ff */
[----:B-1----:R-:W-:-:S03]  /*0f90*/  IMAD.MOV.U32 R4, RZ, RZ, R14 ;  /* 0x000000ffff047224 */ /* 0x002fc600078e000e */
[----:B------:R-:W1:Y:S08]  /*0fa0*/  LDC R23, c[0x0][0x8e0] ;  /* 0x00023800ff177b82 */ /* 0x000e700000000800 */
[----:B------:R-:W4:Y:S01]  /*0fb0*/  LDC R26, c[0x0][0x8b8] ;  /* 0x00022e00ff1a7b82 */ /* 0x000f220000000800 */
[----:B---3--:R-:W-:Y:S05]  /*0fc0*/  @!P0 BRA `(.L_x_13) ;  /* 0x0000000000288947 */ /* 0x008fea0003800000 */
[----:B------:R-:W3:Y:S02]  /*0fd0*/  LDC R9, c[0x0][0x8f4] ;  /* 0x00023d00ff097b82 */ /* 0x000ee40000000800 */
[----:B---3--:R-:W-:-:S05]  /*0fe0*/  IADD3 R9, P0, R14, R9, RZ ;  /* 0x000000090e097210 */ /* 0x008fca0007f1e0ff */
        /* <DEDUP_REMOVED lines=8> */
.L_x_13:
[----:B------:R-:W-:Y:S01]  /*1070*/  LOP3.LUT R3, RZ, R3, RZ, 0x33, !PT ;  /* 0x00000003ff037212 */ /* 0x000fe200078e33ff */
[----:B------:R-:W-:Y:S01]  /*1080*/  USHF.L.U32 UR4, UR44, UR4, URZ ;  /* 0x000000042c047299 */ /* 0x000fe2000800063f */
[----:B--2---:R-:W-:Y:S01]  /*1090*/  SHF.R.U64 R4, R4, R21, R5 ;  /* 0x0000001504047219 */ /* 0x004fe20000001205 */
[----:B------:R-:W-:Y:S01]  /*10a0*/  VIADD R5, R20, 0xffffffff ;  /* 0xffffffff14057836 */ /* 0x000fe20000000000 */
[----:B------:R-:W-:Y:S01]  /*10b0*/  LOP3.LUT R3, R28, R3, RZ, 0xc0, !PT ;  /* 0x000000031c037212 */ /* 0x000fe200078ec0ff */
[----:B------:R-:W-:Y:S01]  /*10c0*/  IMAD.MOV R11, RZ, RZ, -R11 ;  /* 0x000000ffff0b7224 */ /* 0x000fe200078e0a0b */
[----:B------:R-:W-:Y:S01]  /*10d0*/  R2UR UR43, R27 ;  /* 0x000000001b2b72ca */ /* 0x000fe200000e0000 */
[----:B------:R-:W-:Y:S01]  /*10e0*/  IMAD.MOV R6, RZ, RZ, -R4 ;  /* 0x000000ffff067224 */ /* 0x000fe200078e0a04 */
[----:B------:R-:W-:Y:S01]  /*10f0*/  LOP3.LUT R5, R12, R5, RZ, 0xc0, !PT ;  /* 0x000000050c057212 */ /* 0x000fe200078ec0ff */
[----:B------:R-:W-:Y:S02]  /*1100*/  IMAD R7, R4, UR4, R3 ;  /* 0x0000000404077c24 */ /* 0x000fe4000f8e0203 */
[----:B------:R-:W-:-:S02]  /*1110*/  @P6 IMAD R0, R13, R11, R10 ;  /* 0x0000000b0d006224 */ /* 0x000fc400078e020a */
[----:B-1----:R-:W-:Y:S02]  /*1120*/  IMAD R3, R6, R23, R14 ;  /* 0x0000001706037224 */ /* 0x002fe400078e020e */
[----:B----4-:R-:W-:Y:S02]  /*1130*/  IMAD R0, R7, R26, R0 ;  /* 0x0000001a07007224 */ /* 0x010fe400078e0200 */
[----:B------:R-:W-:Y:S02]  /*1140*/  IMAD R3, R3, R20, R5 ;  /* 0x0000001403037224 */ /* 0x000fe400078e0205 */
[----:B------:R-:W-:-:S03]  /*1150*/  IMAD.MOV.U32 R4, RZ, RZ, 0x1 ;  /* 0x00000001ff047424 */ /* 0x000fc600078e00ff */
[----:B------:R-:W-:Y:S02]  /*1160*/  SEL R60, R3, R0, !P6 ;  /* 0x00000000033c7207 */ /* 0x000fe40007000000 */
[----:B------:R-:W-:Y:S02]  /*1170*/  SEL R23, R0, R3, !P6 ;  /* 0x0000000300177207 */ /* 0x000fe40007000000 */
[----:B------:R-:W-:-:S07]  /*1180*/  PRMT R0, R4, 0x7610, R0 ;  /* 0x0000761004007816 */ /* 0x000fce0000000000 */
.L_x_11:
[----:B------:R-:W-:-:S08]  /*1190*/  NOP ;  /* 0x0000000000007918 */ /* 0x000fd00000000000 */
[----:B------:R-:W1:Y:S02]  /*11a0*/  USETMAXREG.TRY_ALLOC.CTAPOOL UP0, 0xe8 ;  /* 0x000000e8000079c8 */ /* 0x000e640008000600 */
[----:B-1----:R-:W-:-:S13]  /*11b0*/  PLOP3.LUT P0, PT, PT, PT, UP0, 0x80, 0x0 ;  /* 0x000000000000781c */ /* 0x002fda0003f0f008 */
[----:B------:R-:W-:Y:S05]  /*11c0*/  @!P0 BRA `(.L_x_11) ;  /* 0xfffffffc00f08947 */ /* 0x000fea000383ffff */
[----:B------:R-:W-:Y:S02]  /*11d0*/  ULDC.64 UR4, c[0x0][0x590] ;  /* 0x0001640000047ab9 */ /* 0x000fe40000000a00 */
[----:B------:R-:W-:Y:S02]  /*11e0*/  IMAD.U32 R69, RZ, RZ, UR4 ;  /* 0x00000004ff457e24 */ /* 0x000fe4000f8e00ff */
[----:B------:R-:W-:-:S03]  /*11f0*/  IMAD.U32 R67, RZ, RZ, UR5 ;  /* 0x00000005ff437e24 */ /* 0x000fc6000f8e00ff */
[----:B------:R-:W-:-:S04]  /*1200*/  ISETP.NE.U32.AND P1, PT, R69, RZ, PT ;  /* 0x000000ff4500720c */ /* 0x000fc80003f25070 */
[----:B------:R-:W-:-:S13]  /*1210*/  ISETP.NE.AND.EX P0, PT, R67, RZ, PT, P1 ;  /* 0x000000ff4300720c */ /* 0x000fda0003f05310 */
[----:B------:R-:W-:Y:S05]  /*1220*/  @P0 BRA `(.L_x_14) ;  /* 0x00000000002c0947 */ /* 0x000fea0003800000 */
[----:B------:R-:W-:Y:S02]  /*1230*/  ULDC.64 UR4, c[0x0][0x588] ;  /* 0x0001620000047ab9 */ /* 0x000fe40000000a00 */
[----:B------:R-:W-:-:S04]  /*1240*/  ISETP.NE.U32.AND P0, PT, RZ, UR4, PT ;  /* 0x00000004ff007c0c */ /* 0x000fc8000bf05070 */
[----:B------:R-:W-:-:S13]  /*1250*/  ISETP.NE.AND.EX P0, PT, RZ, UR5, PT, P0 ;  /* 0x00000005ff007c0c */ /* 0x000fda000bf05300 */
[----:B------:R-:W-:Y:S05]  /*1260*/  @!P0 BRA `(.L_x_15) ;  /* 0x0000000000108947 */ /* 0x000fea0003800000 */
[----:B------:R-:W1:Y:S02]  /*1270*/  LDC.64 R4, c[0x0][0x588] ;  /* 0x00016200ff047b82 */ /* 0x000e640000000a00 */
[----:B-1----:R1:W5:Y:S01]  /*1280*/  LDG.E R57, desc[UR54][R4.64] ;  /* 0x0000003604397981 */ /* 0x002362000c1e1900 */
[----:B------:R-:W-:Y:S01]  /*1290*/  IMAD.MOV.U32 R56, RZ, RZ, 0x1 ;  /* 0x00000001ff387424 */ /* 0x000fe200078e00ff */
[----:B------:R-:W-:Y:S06]  /*12a0*/  BRA `(.L_x_14) ;  /* 0x00000000000c7947 */ /* 0x000fec0003800000 */
.L_x_15:
[----:B------:R-:W-:Y:S01]  /*12b0*/  ULDC UR4, c[0x0][0x580] ;  /* 0x0001600000047ab9 */ /* 0x000fe20000000800 */
[----:B------:R-:W-:Y:S02]  /*12c0*/  IMAD.MOV.U32 R56, RZ, RZ, 0x1 ;  /* 0x00000001ff387424 */ /* 0x000fe400078e00ff */
[----:B------:R-:W-:-:S07]  /*12d0*/  IMAD.U32 R57, RZ, RZ, UR4 ;  /* 0x00000004ff397e24 */ /* 0x000fce000f8e00ff */
.L_x_14:
[----:B------:R-:W-:Y:S02]  /*12e0*/  ULDC.64 UR4, c[0x0][0x5b0] ;  /* 0x00016c0000047ab9 */ /* 0x000fe40000000a00 */
[----:B------:R-:W-:-:S04]  /*12f0*/  ISETP.NE.U32.AND P0, PT, RZ, UR4, PT ;  /* 0x00000004ff007c0c */ /* 0x000fc8000bf05070 */
[----:B------:R-:W-:-:S13]  /*1300*/  ISETP.NE.AND.EX P0, PT, RZ, UR5, PT, P0 ;  /* 0x00000005ff007c0c */ /* 0x000fda000bf05300 */
[----:B------:R-:W-:Y:S05]  /*1310*/  @P0 BRA `(.L_x_16) ;  /* 0x0000000000240947 */ /* 0x000fea0003800000 */
[----:B------:R-:W-:Y:S02]  /*1320*/  ULDC.64 UR4, c[0x0][0x5a8] ;  /* 0x00016a0000047ab9 */ /* 0x000fe40000000a00 */
[----:B------:R-:W-:-:S04]  /*1330*/  ISETP.NE.U32.AND P0, PT, RZ, UR4, PT ;  /* 0x00000004ff007c0c */ /* 0x000fc8000bf05070 */
[----:B------:R-:W-:-:S13]  /*1340*/  ISETP.NE.AND.EX P0, PT, RZ, UR5, PT, P0 ;  /* 0x00000005ff007c0c */ /* 0x000fda000bf05300 */
[----:B------:R-:W-:Y:S05]  /*1350*/  @!P0 BRA `(.L_x_17) ;  /* 0x00000000000c8947 */ /* 0x000fea0003800000 */
[----:B------:R-:W2:Y:S02]  /*1360*/  LDC.64 R58, c[0x0][0x5a8] ;  /* 0x00016a00ff3a7b82 */ /* 0x000ea40000000a00 */
[----:B--2---:R2:W5:Y:S01]  /*1370*/  LDG.E R58, desc[UR54][R58.64] ;  /* 0x000000363a3a7981 */ /* 0x004562000c1e1900 */
[----:B------:R-:W-:Y:S05]  /*1380*/  BRA `(.L_x_16) ;  /* 0x0000000000087947 */ /* 0x000fea0003800000 */
.L_x_17:
[----:B------:R-:W-:Y:S02]  /*1390*/  ULDC UR4, c[0x0][0x5a0] ;  /* 0x0001680000047ab9 */ /* 0x000fe40000000800 */
[----:B------:R-:W-:-:S07]  /*13a0*/  IMAD.U32 R58, RZ, RZ, UR4 ;  /* 0x00000004ff3a7e24 */ /* 0x000fce000f8e00ff */
.L_x_16:
[----:B------:R-:W-:Y:S01]  /*13b0*/  LOP3.LUT P2, RZ, R0, 0xff, RZ, 0xc0, !PT ;  /* 0x000000ff00ff7812 */ /* 0x000fe2000784c0ff */
[----:B------:R-:W-:Y:S01]  /*13c0*/  UMOV UR36, URZ ;  /* 0x0000003f00247c82 */ /* 0x000fe20008000000 */
[----:B------:R-:W-:-:S11]  /*13d0*/  PLOP3.LUT P0, PT, PT, PT, PT, 0x80, 0x0 ;  /* 0x000000000000781c */ /* 0x000fd60003f0f070 */
[----:B------:R-:W-:Y:S05]  /*13e0*/  @!P2 BRA `(.L_x_18) ;  /* 0x0000002800dca947 */ /* 0x000fea0003800000 */
[----:B------:R-:W-:Y:S01]  /*13f0*/  ULDC UR4, c[0x0][0x28c] ;  /* 0x0000a30000047ab9 */ /* 0x000fe20000000800 */
[----:B------:R-:W-:Y:S01]  /*1400*/  LOP3.LUT R63, R22, 0x1, RZ, 0xfc, !PT ;  /* 0x00000001163f7812 */ /* 0x000fe200078efcff */
[----:B------:R-:W-:Y:S01]  /*1410*/  UIADD3 UR4, UR4, 0x3f, URZ ;  /* 0x0000003f04047890 */ /* 0x000fe2000fffe03f */
[----:B------:R-:W-:Y:S01]  /*1420*/  LOP3.LUT R65, R19, 0x1, RZ, 0xfc, !PT ;  /* 0x0000000113417812 */ /* 0x000fe200078efcff */
[----:B------:R-:W-:Y:S01]  /*1430*/  ULDC.64 UR56, c[0x0][0x198] ;  /* 0x0000660000387ab9 */ /* 0x000fe20000000a00 */
[----:B------:R-:W-:Y:S01]  /*1440*/  UMOV UR48, 0x1 ;  /* 0x0000000100307882 */ /* 0x000fe20000000000 */
[----:B------:R-:W-:Y:S01]  /*1450*/  USHF.R.S32.HI UR5, URZ, 0x1f, UR4 ;  /* 0x0000001f3f057899 */ /* 0x000fe20008011404 */
[----:B------:R-:W-:Y:S01]  /*1460*/  UMOV UR37, URZ ;  /* 0x0000003f00257c82 */ /* 0x000fe20008000000 */
[----:B------:R-:W-:Y:S02]  /*1470*/  UMOV UR38, URZ ;  /* 0x0000003f00267c82 */ /* 0x000fe40008000000 */
[----:B------:R-:W-:Y:S01]  /*1480*/  ULEA.HI UR5, UR5, UR4, URZ, 0x6 ;  /* 0x0000000405057291 */ /* 0x000fe2000f8f303f */
[----:B------:R-:W-:Y:S01]  /*1490*/  UMOV UR39, URZ ;  /* 0x0000003f00277c82 */ /* 0x000fe20008000000 */
[----:B------:R-:W-:-:S02]  /*14a0*/  UMOV UR36, URZ ;  /* 0x0000003f00247c82 */ /* 0x000fc40008000000 */
[----:B------:R-:W-:Y:S01]  /*14b0*/  USHF.R.S32.HI UR49, URZ, 0x6, UR5 ;  /* 0x000000063f317899 */ /* 0x000fe20008011405 */
[----:B------:R-:W-:-:S11]  /*14c0*/  UMOV UR47, URZ ;  /* 0x0000003f002f7c82 */ /* 0x000fd60008000000 */
.L_x_73:
[----:B------:R-:W-:Y:S01]  /*14d0*/  LOP3.LUT R0, R18, 0x80, RZ, 0xc0, !PT ;  /* 0x0000008012007812 */ /* 0x000fe200078ec0ff */
[----:B------:R-:W3:Y:S01]  /*14e0*/  S2UR UR50, SR_CgaCtaId ;  /* 0x00000000003279c3 */ /* 0x000ee20000008800 */
[----:B------:R-:W-:Y:S02]  /*14f0*/  UMOV UR51, 0x400 ;  /* 0x0000040000337882 */ /* 0x000fe40000000000 */
[----:B------:R-:W-:-:S06]  /*1500*/  SHF.R.U32.HI R0, RZ, 0x7, R0 ;  /* 0x00000007ff007819 */ /* 0x000fcc0000011600 */
[----:B------:R-:W4:Y:S01]  /*1510*/  SHFL.IDX PT, R0, R0, RZ, 0x1f ;  /* 0x00001fff00007589 */ /* 0x000f2200000e0000 */
[----:B---3--:R-:W-:Y:S01]  /*1520*/  ULEA UR51, UR50, UR51, 0x18 ;  /* 0x0000003332337291 */ /* 0x008fe2000f8ec03f */
[----:B----4-:R-:W-:-:S13]  /*1530*/  R2UR UR4, R0 ;  /* 0x00000000000472ca */ /* 0x010fda00000e0000 */
[----:B------:R-:W-:-:S04]  /*1540*/  ULEA.HI UR5, UR4, UR4, URZ, 0x1 ;  /* 0x0000000404057291 */ /* 0x000fc8000f8f083f */
[----:B------:R-:W-:-:S04]  /*1550*/  ULOP3.LUT UR5, UR5, 0x7fffe, URZ, 0xc0, !UPT ;  /* 0x0007fffe05057892 */ /* 0x000fc8000f8ec03f */
[----:B------:R-:W-:-:S03]  /*1560*/  UIADD3 UR5, UR4, -UR5, URZ ;  /* 0x8000000504057290 */ /* 0x000fc6000fffe03f */
[----:B------:R-:W-:Y:S01]  /*1570*/  ULDC UR4, c[0x0][0x28c] ;  /* 0x0000a30000047ab9 */ /* 0x000fe20000000800 */
[----:B------:R-:W-:Y:S01]  /*1580*/  ULEA UR5, UR5, UR51, 0xd ;  /* 0x0000003305057291 */ /* 0x000fe2000f8e683f */
[----:B------:R-:W-:-:S03]  /*1590*/  ISETP.LT.AND P0, PT, RZ, UR4, PT ;  /* 0x00000004ff007c0c */ /* 0x000fc6000bf01270 */
[----:B------:R-:W-:-:S04]  /*15a0*/  UIADD3 UR5, UR5, 0x6400, URZ ;  /* 0x0000640005057890 */ /* 0x000fc8000fffe03f */
[----:B------:R-:W-:-:S04]  /*15b0*/  USHF.R.U32.HI UR5, URZ, 0x4, UR5 ;  /* 0x000000043f057899 */ /* 0x000fc80008011605 */
[----:B------:R-:W-:Y:S02]  /*15c0*/  ULOP3.LUT UR40, UR5, 0x3fff, URZ, 0xc0, !UPT ;  /* 0x00003fff05287892 */ /* 0x000fe4000f8ec03f */
[----:B-1----:R-:W-:Y:S10]  /*15d0*/  @P0 BRA `(.L_x_19) ;  /* 0x0000000000400947 */ /* 0x002ff40003800000 */
[----:B------:R-:W-:Y:S01]  /*15e0*/  MOV R0, 0x0 ;  /* 0x0000000000007802 */ /* 0x000fe20000000f00 */
[----:B------:R-:W-:Y:S01]  /*15f0*/  ULDC.64 UR4, c[0x4][0x70] ;  /* 0x01001c0000047ab9 */ /* 0x000fe20000000a00 */
[----:B------:R-:W-:Y:S01]  /*1600*/  ULDC.64 UR6, c[0x4][0x8] ;  /* 0x0100020000067ab9 */ /* 0x000fe20000000a00 */
[----:B-1----:R-:W-:Y:S01]  /*1610*/  IMAD.U32 R4, RZ, RZ, UR4 ;  /* 0x00000004ff047e24 */ /* 0x002fe2000f8e00ff */
[----:B------:R1:W3:Y:S01]  /*1620*/  LDC.64 R14, c[0x4][R0] ;  /* 0x01000000000e7b82 */ /* 0x0002e20000000a00 */
[----:B------:R-:W-:Y:S01]  /*1630*/  IMAD.U32 R5, RZ, RZ, UR5 ;  /* 0x00000005ff057e24 */ /* 0x000fe2000f8e00ff */
[----:B------:R-:W-:Y:S01]  /*1640*/  ULDC.64 UR4, c[0x4][0x78] ;  /* 0x01001e0000047ab9 */ /* 0x000fe20000000a00 */
[----:B------:R-:W-:Y:S02]  /*1650*/  IMAD.U32 R10, RZ, RZ, UR6 ;  /* 0x00000006ff0a7e24 */ /* 0x000fe4000f8e00ff */
[----:B------:R-:W-:Y:S02]  /*1660*/  IMAD.U32 R6, RZ, RZ, UR4 ;  /* 0x00000004ff067e24 */ /* 0x000fe4000f8e00ff */
[----:B------:R-:W-:-:S02]  /*1670*/  IMAD.U32 R7, RZ, RZ, UR5 ;  /* 0x00000005ff077e24 */ /* 0x000fc4000f8e00ff */
[----:B------:R-:W-:Y:S02]  /*1680*/  IMAD.U32 R11, RZ, RZ, UR7 ;  /* 0x00000007ff0b7e24 */ /* 0x000fe4000f8e00ff */
[----:B------:R-:W-:Y:S02]  /*1690*/  IMAD.MOV.U32 R8, RZ, RZ, 0x1e1 ;  /* 0x000001e1ff087424 */ /* 0x000fe400078e00ff */
[----:B------:R-:W-:Y:S02]  /*16a0*/  IMAD.MOV.U32 R12, RZ, RZ, 0x1 ;  /* 0x00000001ff0c7424 */ /* 0x000fe400078e00ff */
[----:B-1----:R-:W-:-:S07]  /*16b0*/  IMAD.MOV.U32 R13, RZ, RZ, RZ ;  /* 0x000000ffff0d7224 */ /* 0x002fce00078e00ff */
[----:B------:R-:W-:-:S07]  /*16c0*/  LEPC R20, `(.L_x_19) ;  /* 0x000000001014794e */ /* 0x000fce0000000000 */
[----:B--23-5:R-:W-:Y:S05]  /*16d0*/  CALL.ABS.NOINC R14 ;  /* 0x000000000e007343 */ /* 0x02cfea0003c00000 */
.L_x_19:
[----:B------:R-:W-:-:S13]  /*16e0*/  ISETP.NE.AND P0, PT, R63, 0x3, PT ;  /* 0x000000033f00780c */ /* 0x000fda0003f05270 */
[----:B------:R-:W-:Y:S05]  /*16f0*/  @!P0 BRA `(.L_x_20) ;  /* 0x0000000000048947 */ /* 0x000fea0003800000 */
[----:B------:R-:W-:Y:S01]  /*1700*/  BPT.TRAP 0x1 ;  /* 0x000000040000795c */ /* 0x000fe20000300000 */
.L_x_20:
[----:B------:R-:W-:Y:S02]  /*1710*/  IMAD.U32 R3, RZ, RZ, UR39 ;  /* 0x00000027ff037e24 */ /* 0x000fe4000f8e00ff */
[----:B------:R-:W-:-:S03]  /*1720*/  IMAD.U32 R0, RZ, RZ, UR38 ;  /* 0x00000026ff007e24 */ /* 0x000fc6000f8e00ff */
[----:B------:R-:W-:Y:S02]  /*1730*/  LEA R3, R3, UR51, 0x3 ;  /* 0x0000003303037c11 */ /* 0x000fe4000f8e18ff */
[----:B------:R-:W-:-:S04]  /*1740*/  SHF.L.U32 R0, R0, 0x1f, RZ ;  /* 0x0000001f00007819 */ /* 0x000fc800000006ff */
[----:B------:R3:W4:Y:S01]  /*1750*/  SYNCS.PHASECHK.TRANS64.TRYWAIT P1, [R3+URZ], R0 ;  /* 0x00000000030075a7 */ /* 0x000722000802017f */
[----:B------:R-:W-:Y:S05]  /*1760*/  @!P0 BRA `(.L_x_21) ;  /* 0x0000000000048947 */ /* 0x000fea0003800000 */
[----:B------:R-:W-:Y:S01]  /*1770*/  BPT.TRAP 0x1 ;  /* 0x000000040000795c */ /* 0x000fe20000300000 */
.L_x_21:
[----:B----4-:R-:W-:Y:S05]  /*1780*/  @P1 BRA `(.L_x_22) ;  /* 0x0000000000081947 */ /* 0x010fea0003800000 */
[----:B------:R-:W4:Y:S02]  /*1790*/  SYNCS.PHASECHK.TRANS64.TRYWAIT P1, [R3+URZ], R0 ;  /* 0x00000000030075a7 */ /* 0x000f24000802017f */
[----:B----4-:R-:W-:Y:S05]  /*17a0*/  @!P1 BRA `(.L_x_23) ;  /* 0x0000005000dc9947 */ /* 0x010fea0003800000 */
.L_x_22:
[----:B------:R-:W-:-:S04]  /*17b0*/  UISETP.LT.AND UP0, UPT, UR49, 0x1, UPT ;  /* 0x000000013100788c */ /* 0x000fc8000bf01270 */
[----:B------:R-:W-:-:S06]  /*17c0*/  USEL UR4, UR49, 0x1, UP0 ;  /* 0x0000000131047887 */ /* 0x000fcc0008000000 */
[----:B---34-:R-:W-:Y:S01]  /*17d0*/  IMAD.U32 R0, RZ, RZ, UR4 ;  /* 0x00000004ff007e24 */ /* 0x018fe2000f8e00ff */
[----:B------:R-:W-:Y:S05]  /*17e0*/  WARPSYNC.ALL ;  /* 0x0000000000007948 */ /* 0x000fea0003800000 */
[----:B------:R-:W-:-:S04]  /*17f0*/  IADD3 R0, -R0, UR49, RZ ;  /* 0x0000003100007c10 */ /* 0x000fc8000fffe1ff */
[----:B------:R-:W-:Y:S01]  /*1800*/  ISETP.GE.AND P1, PT, R0, 0x1, PT ;  /* 0x000000010000780c */ /* 0x000fe20003f26270 */
[----:B------:R-:W-:Y:S01]  /*1810*/  UIADD3 UR4, UR51, 0x26400, URZ ;  /* 0x0002640033047890 */ /* 0x000fe2000fffe03f */
[----:B------:R-:W-:Y:S01]  /*1820*/  WARPGROUP.ARRIVE ;  /* 0x00000000000079c5 */ /* 0x000fe20000000000 */
[----:B------:R-:W-:Y:S02]  /*1830*/  ULOP3.LUT UR8, UR40, 0x10000, URZ, 0xfc, !UPT ;  /* 0x0001000028087892 */ /* 0x000fe4000f8efc3f */
[----:B------:R-:W-:Y:S02]  /*1840*/  USHF.R.U32.HI UR4, URZ, 0x4, UR4 ;  /* 0x000000043f047899 */ /* 0x000fe40008011604 */
[----:B------:R-:W-:Y:S02]  /*1850*/  ULEA UR10, UR39, UR8, 0xa ;  /* 0x00000008270a7291 */ /* 0x000fe4000f8e503f */
[----:B------:R-:W-:Y:S01]  /*1860*/  ULOP3.LUT UR4, UR4, 0x3fff, URZ, 0xc0, !UPT ;  /* 0x00003fff04047892 */ /* 0x000fe2000f8ec03f */
[----:B------:R-:W-:Y:S01]  /*1870*/  UMOV UR5, 0x40000040 ;  /* 0x4000004000057882 */ /* 0x000fe20000000000 */
[----:B------:R-:W-:-:S02]  /*1880*/  UMOV UR7, 0x40000040 ;  /* 0x4000004000077882 */ /* 0x000fc40000000000 */
[----:B------:R-:W-:-:S03]  /*1890*/  ULOP3.LUT UR9, UR4, 0x10000, URZ, 0xfc, !UPT ;  /* 0x0001000004097892 */ /* 0x000fc6000f8efc3f */
[----:B------:R-:W-:Y:S01]  /*18a0*/  UMOV UR4, UR10 ;  /* 0x0000000a00047c82 */ /* 0x000fe20008000000 */
[----:B------:R-:W-:-:S07]  /*18b0*/  ULEA UR11, UR39, UR9, 0x9 ;  /* 0x00000009270b7291 */ /* 0x000fce000f8e483f */
[----:B------:R-:W-:Y:S02]  /*18c0*/  UMOV UR6, UR11 ;  /* 0x0000000b00067c82 */ /* 0x000fe40008000000 */
[----:B------:R-:W-:Y:S01]  /*18d0*/  HGMMA.64x64x16.F32.BF16 R24, gdesc[UR4], RZ, !UPT, gsb0 ;  /* 0x00e00000041879f0 */ /* 0x000fe2000c0018ff */
[----:B------:R-:W-:Y:S02]  /*18e0*/  UIADD3 UR4, UR10, 0x2, URZ ;  /* 0x000000020a047890 */ /* 0x000fe4000fffe03f */
[----:B------:R-:W-:Y:S01]  /*18f0*/  UIADD3 UR6, UR11, 0x2, URZ ;  /* 0x000000020b067890 */ /* 0x000fe2000fffe03f */
[----:B------:R-:W-:Y:S01]  /*1900*/  UMOV UR5, 0x40000040 ;  /* 0x4000004000057882 */ /* 0x000fe20000000000 */
[----:B------:R-:W-:Y:S01]  /*1910*/  UMOV UR7, 0x40000040 ;  /* 0x4000004000077882 */ /* 0x000fe20000000000 */
[----:B------:R-:W-:Y:S02]  /*1920*/  WARPGROUP.DEPBAR.LE gsb0, 0x0 ;  /* 0x00008000000079c5 */ /* 0x000fe40000010000 */
[----:B------:R-:W-:-:S06]  /*1930*/  WARPGROUP.ARRIVE ;  /* 0x00000000000079c5 */ /* 0x000fcc0000000000 */
[----:B------:R-:W-:Y:S01]  /*1940*/  HGMMA.64x64x16.F32.BF16 R24, gdesc[UR4], R24, gsb0 ;  /* 0x00e00000041879f0 */ /* 0x000fe20008001818 */
        /* <DEDUP_REMOVED lines=13> */
[----:B------:R-:W-:Y:S03]  /*1a20*/  HGMMA.64x64x16.F32.BF16 R24, gdesc[UR4], R24, gsb0 ;  /* 0x00e00000041879f0 */ /* 0x000fe60008001818 */
[----:B------:R-:W-:Y:S02]  /*1a30*/  WARPGROUP.DEPBAR.LE gsb0, 0x0 ;  /* 0x00008000000079c5 */ /* 0x000fe40000010000 */
[----:B------:R-:W-:Y:S05]  /*1a40*/  @!P1 BRA `(.L_x_24) ;  /* 0x00000004000c9947 */ /* 0x000fea0003800000 */
[----:B------:R-:W-:Y:S02]  /*1a50*/  UIADD3 UR4, UR39, 0x1, URZ ;  /* 0x0000000127047890 */ /* 0x000fe4000fffe03f */
[----:B------:R-:W-:Y:S02]  /*1a60*/  UMOV UR11, UR39 ;  /* 0x00000027000b7c82 */ /* 0x000fe40008000000 */
[----:B------:R-:W-:-:S04]  /*1a70*/  UISETP.NE.AND UP0, UPT, UR4, 0x8, UPT ;  /* 0x000000080400788c */ /* 0x000fc8000bf05270 */
[----:B------:R-:W-:Y:S02]  /*1a80*/  USEL UR5, URZ, 0x1, UP0 ;  /* 0x000000013f057887 */ /* 0x000fe40008000000 */
[----:B------:R-:W-:Y:S02]  /*1a90*/  USEL UR10, UR4, URZ, UP0 ;  /* 0x0000003f040a7287 */ /* 0x000fe40008000000 */
[----:B------:R-:W-:-:S06]  /*1aa0*/  ULOP3.LUT UR5, UR38, UR5, URZ, 0x3c, !UPT ;  /* 0x0000000526057292 */ /* 0x000fcc000f8e3c3f */
[----:B-1----:R-:W-:-:S07]  /*1ab0*/  IMAD.U32 R5, RZ, RZ, UR5 ;  /* 0x00000005ff057e24 */ /* 0x002fce000f8e00ff */
.L_x_31:
[----:B-1-3--:R-:W-:Y:S05]  /*1ac0*/  @!P0 BRA `(.L_x_25) ;  /* 0x0000000000048947 */ /* 0x00afea0003800000 */
[----:B------:R-:W-:Y:S01]  /*1ad0*/  BPT.TRAP 0x1 ;  /* 0x000000040000795c */ /* 0x000fe20000300000 */
.L_x_25:
[----:B------:R-:W-:Y:S01]  /*1ae0*/  ULEA UR4, UR10, UR51, 0x3 ;  /* 0x000000330a047291 */ /* 0x000fe2000f8e183f */
[----:B------:R-:W-:-:S08]  /*1af0*/  SHF.L.U32 R3, R5, 0x1f, RZ ;  /* 0x0000001f05037819 */ /* 0x000fd000000006ff */
[----:B------:R1:W3:Y:S01]  /*1b00*/  SYNCS.PHASECHK.TRANS64.TRYWAIT P1, [UR4], R3 ;  /* 0x00000003ff0075a7 */ /* 0x0002e20008020144 */
[----:B------:R-:W-:Y:S05]  /*1b10*/  @!P0 BRA `(.L_x_26) ;  /* 0x0000000000048947 */ /* 0x000fea0003800000 */
[----:B------:R-:W-:Y:S01]  /*1b20*/  BPT.TRAP 0x1 ;  /* 0x000000040000795c */ /* 0x000fe20000300000 */
.L_x_26:
[----:B---3--:R-:W-:Y:S05]  /*1b30*/  @P1 BRA `(.L_x_27) ;  /* 0x0000000000081947 */ /* 0x008fea0003800000 */
[----:B------:R-:W3:Y:S02]  /*1b40*/  SYNCS.PHASECHK.TRANS64.TRYWAIT P1, [UR4], R3 ;  /* 0x00000003ff0075a7 */ /* 0x000ee40008020144 */
[----:B---3--:R-:W-:Y:S05]  /*1b50*/  @!P1 BRA `(.L_x_28) ;  /* 0x0000005000049947 */ /* 0x008fea0003800000 */
.L_x_27:
[----:B------:R-:W-:Y:S01]  /*1b60*/  ULEA UR12, UR10, UR8, 0xa ;  /* 0x000000080a0c7291 */ /* 0x000fe2000f8e503f */
[----:B------:R-:W-:Y:S01]  /*1b70*/  WARPGROUP.ARRIVE ;  /* 0x00000000000079c5 */ /* 0x000fe20000000000 */
[----:B------:R-:W-:Y:S01]  /*1b80*/  ULEA UR13, UR10, UR9, 0x9 ;  /* 0x000000090a0d7291 */ /* 0x000fe2000f8e483f */
[----:B------:R-:W-:Y:S01]  /*1b90*/  UMOV UR5, 0x40000040 ;  /* 0x4000004000057882 */ /* 0x000fe20000000000 */
[----:B------:R-:W-:-:S03]  /*1ba0*/  UMOV UR7, 0x40000040 ;  /* 0x4000004000077882 */ /* 0x000fc60000000000 */
[----:B------:R-:W-:Y:S02]  /*1bb0*/  UMOV UR4, UR12 ;  /* 0x0000000c00047c82 */ /* 0x000fe40008000000 */
[----:B------:R-:W-:Y:S02]  /*1bc0*/  UMOV UR6, UR13 ;  /* 0x0000000d00067c82 */ /* 0x000fe40008000000 */
[----:B------:R-:W-:Y:S01]  /*1bd0*/  HGMMA.64x64x16.F32.BF16 R24, gdesc[UR4], R24, gsb0 ;  /* 0x00e00000041879f0 */ /* 0x000fe20008001818 */
[----:B------:R-:W-:Y:S02]  /*1be0*/  UIADD3 UR4, UR12, 0x2, URZ ;  /* 0x000000020c047890 */ /* 0x000fe4000fffe03f */
[----:B------:R-:W-:Y:S01]  /*1bf0*/  UIADD3 UR6, UR13, 0x2, URZ ;  /* 0x000000020d067890 */ /* 0x000fe2000fffe03f */
[----:B------:R-:W-:Y:S01]  /*1c00*/  UMOV UR5, 0x40000040 ;  /* 0x4000004000057882 */ /* 0x000fe20000000000 */
[----:B------:R-:W-:Y:S01]  /*1c10*/  UMOV UR7, 0x40000040 ;  /* 0x4000004000077882 */ /* 0x000fe20000000000 */
[----:B------:R-:W-:-:S02]  /*1c20*/  WARPGROUP.DEPBAR.LE gsb0, 0x0 ;  /* 0x00008000000079c5 */ /* 0x000fc40000010000 */
        /* <DEDUP_REMOVED lines=18> */
[----:B------:R-:W-:Y:S01]  /*1d50*/  BPT.TRAP 0x1 ;  /* 0x000000040000795c */ /* 0x000fe20000300000 */
.L_x_29:
[----:B------:R-:W-:Y:S01]  /*1d60*/  ULEA UR4, UR11, UR51, 0x3 ;  /* 0x000000330b047291 */ /* 0x000fe2000f8e183f */
[----:B------:R-:W-:-:S03]  /*1d70*/  ISETP.GT.U32.AND P1, PT, R22, 0x1, PT ;  /* 0x000000011600780c */ /* 0x000fc60003f24070 */
[----:B------:R-:W-:-:S04]  /*1d80*/  UIADD3 UR4, UR4, 0x40, URZ ;  /* 0x0000004004047890 */ /* 0x000fc8000fffe03f */
[----:B------:R-:W-:-:S09]  /*1d90*/  UPRMT UR4, URZ, 0x654, UR4 ;  /* 0x000006543f047896 */ /* 0x000fd20008000004 */
[----:B------:R-:W-:Y:S01]  /*1da0*/  SYNCS.ARRIVE.TRANS64.RED.A1T0 RZ, [UR4], RZ ;  /* 0x000000ffffff79a7 */ /* 0x000fe20008100404 */
[----:B------:R-:W-:Y:S05]  /*1db0*/  @P1 BRA `(.L_x_30) ;  /* 0x0000000000041947 */ /* 0x000fea0003800000 */
[----:B------:R-:W-:Y:S01]  /*1dc0*/  BPT.TRAP 0x1 ;  /* 0x000000040000795c */ /* 0x000fe20000300000 */
.L_x_30:
[----:B------:R-:W-:Y:S01]  /*1dd0*/  UIADD3 UR10, UR10, 0x1, URZ ;  /* 0x000000010a0a7890 */ /* 0x000fe2000fffe03f */
[C---:B------:R-:W-:Y:S01]  /*1de0*/  ISETP.GT.AND P1, PT, R0.reuse, 0x1, PT ;  /* 0x000000010000780c */ /* 0x040fe20003f24270 */
[----:B------:R-:W-:Y:S01]  /*1df0*/  UIADD3 UR11, UR11, 0x1, URZ ;  /* 0x000000010b0b7890 */ /* 0x000fe2000fffe03f */
[----:B------:R-:W-:Y:S01]  /*1e00*/  VIADD R0, R0, 0xffffffff ;  /* 0xffffffff00007836 */ /* 0x000fe20000000000 */
[----:B------:R-:W-:Y:S02]  /*1e10*/  UISETP.NE.AND UP0, UPT, UR10, 0x8, UPT ;  /* 0x000000080a00788c */ /* 0x000fe4000bf05270 */
[----:B------:R-:W-:Y:S02]  /*1e20*/  UISETP.NE.AND UP1, UPT, UR11, 0x8, UPT ;  /* 0x000000080b00788c */ /* 0x000fe4000bf25270 */
[----:B------:R-:W-:Y:S02]  /*1e30*/  USEL UR4, URZ, 0x1, UP0 ;  /* 0x000000013f047887 */ /* 0x000fe40008000000 */
[----:B------:R-:W-:-:S02]  /*1e40*/  USEL UR10, UR10, URZ, UP0 ;  /* 0x0000003f0a0a7287 */ /* 0x000fc40008000000 */
[----:B------:R-:W-:Y:S02]  /*1e50*/  USEL UR11, UR11, URZ, UP1 ;  /* 0x0000003f0b0b7287 */ /* 0x000fe40008800000 */
[----:B------:R-:W-:Y:S01]  /*1e60*/  LOP3.LUT R5, R5, UR4, RZ, 0x3c, !PT ;  /* 0x0000000405057c12 */ /* 0x000fe2000f8e3cff */
[----:B------:R-:W-:Y:S09]  /*1e70*/  @P1 BRA `(.L_x_31) ;  /* 0xfffffffc00101947 */ /* 0x000ff2000383ffff */
.L_x_24:
[----:B------:R-:W4:Y:S02]  /*1e80*/  LDC R0, c[0x0][0x28c] ;  /* 0x0000a300ff007b82 */ /* 0x000f240000000800 */
[----:B----4-:R-:W-:-:S13]  /*1e90*/  ISETP.GE.AND P1, PT, R0, 0x1, PT ;  /* 0x000000010000780c */ /* 0x010fda0003f26270 */
[----:B------:R-:W-:Y:S05]  /*1ea0*/  @!P1 BRA `(.L_x_32) ;  /* 0x0000000000349947 */ /* 0x000fea0003800000 */
[----:B------:R-:W-:Y:S05]  /*1eb0*/  @!P0 BRA `(.L_x_33) ;  /* 0x0000000000048947 */ /* 0x000fea0003800000 */
[----:B------:R-:W-:Y:S01]  /*1ec0*/  BPT.TRAP 0x1 ;  /* 0x000000040000795c */ /* 0x000fe20000300000 */
.L_x_33:
[----:B------:R-:W-:Y:S01]  /*1ed0*/  UISETP.LT.AND UP0, UPT, UR49, 0x1, UPT ;  /* 0x000000013100788c */ /* 0x000fe2000bf01270 */
[----:B------:R-:W-:-:S03]  /*1ee0*/  ISETP.GT.U32.AND P0, PT, R22, 0x1, PT ;  /* 0x000000011600780c */ /* 0x000fc60003f04070 */
[----:B------:R-:W-:-:S04]  /*1ef0*/  USEL UR4, UR49, 0x1, UP0 ;  /* 0x0000000131047887 */ /* 0x000fc80008000000 */
[----:B------:R-:W-:-:S04]  /*1f00*/  UIADD3 UR4, UR39, UR49, -UR4 ;  /* 0x0000003127047290 */ /* 0x000fc8000fffe804 */
[----:B------:R-:W-:-:S04]  /*1f10*/  USHF.L.U32 UR4, UR4, 0x3, URZ ;  /* 0x0000000304047899 */ /* 0x000fc8000800063f */
[----:B------:R-:W-:-:S04]  /*1f20*/  ULOP3.LUT UR4, UR4, 0x38, URZ, 0xc0, !UPT ;  /* 0x0000003804047892 */ /* 0x000fc8000f8ec03f */
[----:B------:R-:W-:-:S04]  /*1f30*/  UIADD3 UR4, UR51, 0x40, UR4 ;  /* 0x0000004033047890 */ /* 0x000fc8000fffe004 */
[----:B------:R-:W-:-:S09]  /*1f40*/  UPRMT UR4, URZ, 0x654, UR4 ;  /* 0x000006543f047896 */ /* 0x000fd20008000004 */
[----:B------:R-:W-:Y:S01]  /*1f50*/  SYNCS.ARRIVE.TRANS64.RED.A1T0 RZ, [UR4], RZ ;  /* 0x000000ffffff79a7 */ /* 0x000fe20008100404 */
[----:B------:R-:W-:Y:S05]  /*1f60*/  @P0 BRA `(.L_x_32) ;  /* 0x0000000000040947 */ /* 0x000fea0003800000 */
[----:B------:R-:W-:Y:S01]  /*1f70*/  BPT.TRAP 0x1 ;  /* 0x000000040000795c */ /* 0x000fe20000300000 */
.L_x_32:
[----:B------:R-:W-:Y:S01]  /*1f80*/  UIADD3 UR4, UR51, 0x200, URZ ;  /* 0x0000020033047890 */ /* 0x000fe2000fffe03f */
[----:B------:R-:W-:Y:S02]  /*1f90*/  R2UR UR42, R23 ;  /* 0x00000000172a72ca */ /* 0x000fe400000e0000 */
[----:B------:R-:W-:Y:S01]  /*1fa0*/  R2UR UR41, R60 ;  /* 0x000000003c2972ca */ /* 0x000fe200000e0000 */
[----:B------:R-:W-:-:S06]  /*1fb0*/  ULOP3.LUT UP0, URZ, UR4, 0x1bf, URZ, 0xc0, !UPT ;  /* 0x000001bf043f7892 */ /* 0x000fcc000f80c03f */
[----:B------:R-:W-:-:S04]  /*1fc0*/  PLOP3.LUT P0, PT, PT, PT, UP0, 0x80, 0x0 ;  /* 0x000000000000781c */ /* 0x000fc80003f0f008 */
[----:B------:R-:W-:Y:S02]  /*1fd0*/  USHF.L.U32 UR42, UR42, 0x7, URZ ;  /* 0x000000072a2a7899 */ /* 0x000fe4000800063f */
[----:B------:R-:W-:-:S07]  /*1fe0*/  USHF.L.U32 UR41, UR41, 0x6, URZ ;  /* 0x0000000629297899 */ /* 0x000fce000800063f */
[----:B------:R-:W-:Y:S05]  /*1ff0*/  @!P0 BRA `(.L_x_34) ;  /* 0x00000000007c8947 */ /* 0x000fea0003800000 */
[----:B------:R-:W-:Y:S01]  /*2000*/  MOV R23, 0x0 ;  /* 0x0000000000177802 */ /* 0x000fe20000000f00 */
[----:B------:R-:W-:Y:S01]  /*2010*/  ULDC.64 UR4, c[0x4][0x80] ;  /* 0x0100200000047ab9 */ /* 0x000fe20000000a00 */
[----:B------:R-:W-:Y:S01]  /*2020*/  ULDC.64 UR6, c[0x4][0x10] ;  /* 0x0100040000067ab9 */ /* 0x000fe20000000a00 */
[----:B-1-3--:R-:W-:Y:S01]  /*2030*/  IMAD.U32 R4, RZ, RZ, UR4 ;  /* 0x00000004ff047e24 */ /* 0x00afe2000f8e00ff */
        /* <DEDUP_REMOVED lines=12> */
.L_x_35:
[----:B------:R1:W2:Y:S01]  /*2100*/  LDC.64 R14, c[0x4][R23] ;  /* 0x01000000170e7b82 */ /* 0x0002a20000000a00 */
[----:B------:R-:W-:Y:S01]  /*2110*/  ULDC.64 UR4, c[0x4][0x80] ;  /* 0x0100200000047ab9 */ /* 0x000fe20000000a00 */
[----:B------:R-:W-:Y:S01]  /*2120*/  ULDC.64 UR6, c[0x4][0x10] ;  /* 0x0100040000067ab9 */ /* 0x000fe20000000a00 */
[----:B------:R-:W-:Y:S02]  /*2130*/  IMAD.U32 R4, RZ, RZ, UR4 ;  /* 0x00000004ff047e24 */ /* 0x000fe4000f8e00ff */
        /* <DEDUP_REMOVED lines=10> */
[----:B--2---:R-:W-:Y:S05]  /*21e0*/  CALL.ABS.NOINC R14 ;  /* 0x000000000e007343 */ /* 0x004fea0003c00000 */
.L_x_34:
[----:B------:R-:W-:Y:S02]  /*21f0*/  ULDC.64 UR4, c[0x0][0x590] ;  /* 0x0001640000047ab9 */ /* 0x000fe40000000a00 */
[----:B------:R-:W-:Y:S02]  /*2200*/  IMAD.U32 R69, RZ, RZ, UR4 ;  /* 0x00000004ff457e24 */ /* 0x000fe4000f8e00ff */
[----:B------:R-:W-:-:S03]  /*2210*/  IMAD.U32 R67, RZ, RZ, UR5 ;  /* 0x00000005ff437e24 */ /* 0x000fc6000f8e00ff */
[----:B------:R-:W-:-:S04]  /*2220*/  ISETP.NE.U32.AND P0, PT, R69, RZ, PT ;  /* 0x000000ff4500720c */ /* 0x000fc80003f05070 */
[----:B------:R-:W-:-:S13]  /*2230*/  ISETP.NE.AND.EX P0, PT, R67, RZ, PT, P0 ;  /* 0x000000ff4300720c */ /* 0x000fda0003f05300 */
[----:B------:R-:W-:Y:S05]  /*2240*/  @!P0 BRA `(.L_x_36) ;  /* 0x0000000000348947 */ /* 0x000fea0003800000 */
[----:B------:R-:W-:Y:S02]  /*2250*/  ULDC.64 UR4, c[0x0][0x588] ;  /* 0x0001620000047ab9 */ /* 0x000fe40000000a00 */
[----:B------:R-:W-:-:S04]  /*2260*/  ISETP.NE.U32.AND P1, PT, RZ, UR4, PT ;  /* 0x00000004ff007c0c */ /* 0x000fc8000bf25070 */
[----:B------:R-:W-:-:S13]  /*2270*/  ISETP.NE.AND.EX P1, PT, RZ, UR5, PT, P1 ;  /* 0x00000005ff007c0c */ /* 0x000fda000bf25310 */
[----:B------:R-:W-:Y:S05]  /*2280*/  @!P1 BRA `(.L_x_37) ;  /* 0x0000000000189947 */ /* 0x000fea0003800000 */
[----:B-1-3--:R-:W1:Y:S01]  /*2290*/  LDC.64 R4, c[0x0][0x588] ;  /* 0x00016200ff047b82 */ /* 0x00ae620000000a00 */
[----:B------:R-:W-:-:S04]  /*22a0*/  IMAD R3, R69, UR43, RZ ;  /* 0x0000002b45037c24 */ /* 0x000fc8000f8e02ff */
[----:B-1----:R-:W-:-:S05]  /*22b0*/  IMAD.WIDE R4, R3, 0x4, R4 ;  /* 0x0000000403047825 */ /* 0x002fca00078e0204 */
[----:B-----5:R4:W5:Y:S01]  /*22c0*/  LDG.E R57, desc[UR54][R4.64] ;  /* 0x0000003604397981 */ /* 0x020962000c1e1900 */
[----:B------:R-:W-:Y:S01]  /*22d0*/  IMAD.MOV.U32 R56, RZ, RZ, 0x1 ;  /* 0x00000001ff387424 */ /* 0x000fe200078e00ff */
[----:B------:R-:W-:Y:S06]  /*22e0*/  BRA `(.L_x_36) ;  /* 0x00000000000c7947 */ /* 0x000fec0003800000 */
.L_x_37:
[----:B------:R-:W-:Y:S01]  /*22f0*/  ULDC UR4, c[0x0][0x580] ;  /* 0x0001600000047ab9 */ /* 0x000fe20000000800 */
[----:B------:R-:W-:Y:S02]  /*2300*/  IMAD.MOV.U32 R56, RZ, RZ, 0x1 ;  /* 0x00000001ff387424 */ /* 0x000fe400078e00ff */
[----:B-----5:R-:W-:-:S07]  /*2310*/  IMAD.U32 R57, RZ, RZ, UR4 ;  /* 0x00000004ff397e24 */ /* 0x020fce000f8e00ff */
.L_x_36:
[----:B-1-34-:R-:W1:Y:S02]  /*2320*/  LDC.64 R4, c[0x0][0x5b0] ;  /* 0x00016c00ff047b82 */ /* 0x01ae640000000a00 */
[----:B-1----:R-:W-:-:S04]  /*2330*/  ISETP.NE.U32.AND P1, PT, R4, RZ, PT ;  /* 0x000000ff0400720c */ /* 0x002fc80003f25070 */
[----:B------:R-:W-:-:S13]  /*2340*/  ISETP.NE.AND.EX P1, PT, R5, RZ, PT, P1 ;  /* 0x000000ff0500720c */ /* 0x000fda0003f25310 */
[----:B------:R-:W-:Y:S05]  /*2350*/  @!P1 BRA `(.L_x_38) ;  /* 0x00000000002c9947 */ /* 0x000fea0003800000 */
[----:B------:R-:W-:Y:S02]  /*2360*/  ULDC.64 UR4, c[0x0][0x5a8] ;  /* 0x00016a0000047ab9 */ /* 0x000fe40000000a00 */
[----:B------:R-:W-:-:S04]  /*2370*/  ISETP.NE.U32.AND P1, PT, RZ, UR4, PT ;  /* 0x00000004ff007c0c */ /* 0x000fc8000bf25070 */
[----:B------:R-:W-:-:S13]  /*2380*/  ISETP.NE.AND.EX P1, PT, RZ, UR5, PT, P1 ;  /* 0x00000005ff007c0c */ /* 0x000fda000bf25310 */
[----:B------:R-:W-:Y:S05]  /*2390*/  @!P1 BRA `(.L_x_39) ;  /* 0x0000000000149947 */ /* 0x000fea0003800000 */
[----:B--2--5:R-:W1:Y:S01]  /*23a0*/  LDC.64 R58, c[0x0][0x5a8] ;  /* 0x00016a00ff3a7b82 */ /* 0x024e620000000a00 */
[----:B------:R-:W-:-:S04]  /*23b0*/  IMAD R3, R4, UR43, RZ ;  /* 0x0000002b04037c24 */ /* 0x000fc8000f8e02ff */
[----:B-1----:R-:W-:-:S06]  /*23c0*/  IMAD.WIDE R58, R3, 0x4, R58 ;  /* 0x00000004033a7825 */ /* 0x002fcc00078e023a */
[----:B------:R1:W5:Y:S01]  /*23d0*/  LDG.E R58, desc[UR54][R58.64] ;  /* 0x000000363a3a7981 */ /* 0x000362000c1e1900 */
[----:B------:R-:W-:Y:S05]  /*23e0*/  BRA `(.L_x_38) ;  /* 0x0000000000087947 */ /* 0x000fea0003800000 */
.L_x_39:
[----:B------:R-:W-:Y:S02]  /*23f0*/  ULDC UR4, c[0x0][0x5a0] ;  /* 0x0001680000047ab9 */ /* 0x000fe40000000800 */
[----:B-----5:R-:W-:-:S07]  /*2400*/  IMAD.U32 R58, RZ, RZ, UR4 ;  /* 0x00000004ff3a7e24 */ /* 0x020fce000f8e00ff */
.L_x_38:
[----:B------:R-:W-:Y:S01]  /*2410*/  ULDC.64 UR4, c[0x0][0x588] ;  /* 0x0001620000047ab9 */ /* 0x000fe20000000a00 */
[----:B------:R-:W-:Y:S01]  /*2420*/  ISETP.NE.U32.AND P1, PT, R69, RZ, PT ;  /* 0x000000ff4500720c */ /* 0x000fe20003f25070 */
[----:B------:R-:W-:Y:S02]  /*2430*/  UISETP.NE.U32.AND UP0, UPT, UR4, URZ, UPT ;  /* 0x0000003f0400728c */ /* 0x000fe4000bf05070 */
[----:B------:R-:W-:Y:S01]  /*2440*/  ISETP.NE.U32.AND P3, PT, RZ, UR4, PT ;  /* 0x00000004ff007c0c */ /* 0x000fe2000bf65070 */
[----:B------:R-:W-:Y:S01]  /*2450*/  IMAD.MOV.U32 R3, RZ, RZ, 0x1 ;  /* 0x00000001ff037424 */ /* 0x000fe200078e00ff */
[----:B------:R-:W-:Y:S01]  /*2460*/  ISETP.NE.AND.EX P4, PT, R67, RZ, PT, P1 ;  /* 0x000000ff4300720c */ /* 0x000fe20003f85310 */
[----:B------:R-:W-:Y:S02]  /*2470*/  UISETP.NE.AND.EX UP0, UPT, UR5, URZ, UPT, UP0 ;  /* 0x0000003f0500728c */ /* 0x000fe4000bf05300 */
[----:B------:R-:W-:Y:S01]  /*2480*/  ISETP.NE.AND.EX P3, PT, RZ, UR5, PT, P3 ;  /* 0x00000005ff007c0c */ /* 0x000fe2000bf65330 */
[----:B------:R-:W-:-:S03]  /*2490*/  IMAD.MOV.U32 R0, RZ, RZ, 0x1 ;  /* 0x00000001ff007424 */ /* 0x000fc600078e00ff */
[----:B------:R-:W-:-:S04]  /*24a0*/  PLOP3.LUT P2, PT, PT, PT, UP0, 0x80, 0x0 ;  /* 0x000000000000781c */ /* 0x000fc80003f4f008 */
[----:B------:R-:W-:-:S05]  /*24b0*/  PLOP3.LUT P2, PT, P2, PT, PT, 0x8, 0x0 ;  /* 0x000000000000781c */ /* 0x000fca000174e170 */
[----:B------:R-:W-:Y:S08]  /*24c0*/  @P3 BRA P4, `(.L_x_40) ;  /* 0x0000000000283947 */ /* 0x000ff00002000000 */
[----:B------:R-:W-:Y:S04]  /*24d0*/  BSSY B0, `(.L_x_41) ;  /* 0x0000008000007945 */ /* 0x000fe80003800000 */
[----:B------:R-:W-:Y:S05]  /*24e0*/  @!P0 BRA `(.L_x_42) ;  /* 0x0000000000148947 */ /* 0x000fea0003800000 */
[----:B------:R-:W-:Y:S02]  /*24f0*/  LOP3.LUT P4, RZ, R56, 0xff, RZ, 0xc0, !PT ;  /* 0x000000ff38ff7812 */ /* 0x000fe4000788c0ff */
[----:B------:R-:W-:-:S11]  /*2500*/  PLOP3.LUT P3, PT, P2, PT, PT, 0x80, 0x0 ;  /* 0x000000000000781c */ /* 0x000fd6000176f070 */
[----:B------:R-:W-:Y:S05]  /*2510*/  @!P4 BRA `(.L_x_43) ;  /* 0x00000000000cc947 */ /* 0x000fea0003800000 */
[----:B-----5:R-:W-:Y:S01]  /*2520*/  FSETP.EQ.AND P3, PT, R57, RZ, PT ;  /* 0x000000ff3900720b */ /* 0x020fe20003f62000 */
[----:B------:R-:W-:-:S12]  /*2530*/  BRA `(.L_x_43) ;  /* 0x0000000000047947 */ /* 0x000fd80003800000 */
.L_x_42:
[----:B-----5:R-:W-:-:S13]  /*2540*/  FSETP.EQ.AND P3, PT, R57, RZ, PT ;  /* 0x000000ff3900720b */ /* 0x020fda0003f62000 */
.L_x_43:
[----:B------:R-:W-:Y:S05]  /*2550*/  BSYNC B0 ;  /* 0x0000000000007941 */ /* 0x000fea0003800000 */
.L_x_41:
[----:B------:R-:W-:-:S07]  /*2560*/  SEL R3, RZ, 0x1, P3 ;  /* 0x00000001ff037807 */ /* 0x000fce0001800000 */
.L_x_40:
[----:B------:R-:W-:Y:S04]  /*2570*/  BSSY B0, `(.L_x_44) ;  /* 0x0000007000007945 */ /* 0x000fe80003800000 */
[----:B------:R-:W-:Y:S05]  /*2580*/  @!P0 BRA `(.L_x_45) ;  /* 0x0000000000108947 */ /* 0x000fea0003800000 */
[----:B------:R-:W-:-:S13]  /*2590*/  LOP3.LUT P0, RZ, R56, 0xff, RZ, 0xc0, !PT ;  /* 0x000000ff38ff7812 */ /* 0x000fda000780c0ff */
[----:B------:R-:W-:Y:S05]  /*25a0*/  @!P0 BRA `(.L_x_46) ;  /* 0x00000000000c8947 */ /* 0x000fea0003800000 */
[----:B-----5:R-:W-:Y:S01]  /*25b0*/  FSETP.EQ.AND P2, PT, R57, RZ, PT ;  /* 0x000000ff3900720b */ /* 0x020fe20003f42000 */
[----:B------:R-:W-:-:S12]  /*25c0*/  BRA `(.L_x_46) ;  /* 0x0000000000047947 */ /* 0x000fd80003800000 */
.L_x_45:
[----:B-----5:R-:W-:-:S13]  /*25d0*/  FSETP.EQ.AND P2, PT, R57, RZ, PT ;  /* 0x000000ff3900720b */ /* 0x020fda0003f42000 */
.L_x_46:
[----:B------:R-:W-:Y:S05]  /*25e0*/  BSYNC B0 ;  /* 0x0000000000007941 */ /* 0x000fea0003800000 */
.L_x_44:
[----:B------:R-:W-:Y:S01]  /*25f0*/  PRMT R3, R3, 0x9910, RZ ;  /* 0x0000991003037816 */ /* 0x000fe200000000ff */
[----:B------:R-:W-:Y:S01]  /*2600*/  ULOP3.LUT UR4, UR48, 0x1, URZ, 0x3c, !UPT ;  /* 0x0000000130047892 */ /* 0x000fe2000f8e3c3f */
[----:B------:R-:W-:Y:S01]  /*2610*/  BSSY B0, `(.L_x_47) ;  /* 0x0000031000007945 */ /* 0x000fe20003800000 */
[----:B------:R-:W-:Y:S01]  /*2620*/  IMAD.U32 R12, RZ, RZ, UR47 ;  /* 0x0000002fff0c7e24 */ /* 0x000fe2000f8e00ff */
[----:B------:R-:W-:Y:S02]  /*2630*/  ISETP.NE.AND P0, PT, R3, RZ, PT ;  /* 0x000000ff0300720c */ /* 0x000fe40003f05270 */
[----:B------:R-:W-:Y:S02]  /*2640*/  CS2R R6, SRZ ;  /* 0x0000000000067805 */ /* 0x000fe4000001ff00 */
[----:B------:R-:W-:Y:S01]  /*2650*/  CS2R R4, SRZ ;  /* 0x0000000000047805 */ /* 0x000fe2000001ff00 */
[----:B------:R-:W-:Y:S01]  /*2660*/  IMAD.U32 R3, RZ, RZ, UR4 ;  /* 0x00000004ff037e24 */ /* 0x000fe2000f8e00ff */
[----:B------:R-:W-:-:S02]  /*2670*/  CS2R R10, SRZ ;  /* 0x00000000000a7805 */ /* 0x000fc4000001ff00 */
[----:B------:R-:W-:-:S05]  /*2680*/  CS2R R8, SRZ ;  /* 0x0000000000087805 */ /* 0x000fca000001ff00 */
[----:B------:R-:W-:Y:S05]  /*2690*/  @!P0 BRA `(.L_x_48) ;  /* 0x0000000000a08947 */ /* 0x000fea0003800000 */
[----:B------:R-:W-:-:S13]  /*26a0*/  ISETP.NE.AND P3, PT, R65, 0x3, PT ;  /* 0x000000034100780c */ /* 0x000fda0003f65270 */
[----:B------:R-:W-:Y:S05]  /*26b0*/  @!P3 BRA `(.L_x_49) ;  /* 0x000000000004b947 */ /* 0x000fea0003800000 */
[----:B------:R-:W-:Y:S01]  /*26c0*/  BPT.TRAP 0x1 ;  /* 0x000000040000795c */ /* 0x000fe20000300000 */
.L_x_49:
[----:B------:R-:W-:Y:S01]  /*26d0*/  IMAD.U32 R5, RZ, RZ, UR47 ;  /* 0x0000002fff057e24 */ /* 0x000fe2000f8e00ff */
[----:B------:R-:W-:Y:S02]  /*26e0*/  SHF.L.U32 R4, R3, 0x1f, RZ ;  /* 0x0000001f03047819 */ /* 0x000fe400000006ff */
[----:B------:R-:W-:Y:S02]  /*26f0*/  CS2R R6, SRZ ;  /* 0x0000000000067805 */ /* 0x000fe4000001ff00 */
[----:B------:R-:W-:-:S04]  /*2700*/  LEA R5, R5, UR51, 0x3 ;  /* 0x0000003305057c11 */ /* 0x000fc8000f8e18ff */
[----:B------:R-:W3:Y:S02]  /*2710*/  SYNCS.PHASECHK.TRANS64.TRYWAIT P3, [R5+URZ+0x80], R4 ;  /* 0x00008004050075a7 */ /* 0x000ee4000806017f */
[----:B---3--:R-:W-:Y:S05]  /*2720*/  @!P3 BRA `(.L_x_50) ;  /* 0x000000440028b947 */ /* 0x008fea0003800000 */
.L_x_137:
[----:B---3--:R-:W-:Y:S02]  /*2730*/  CS2R R4, SRZ ;  /* 0x0000000000047805 */ /* 0x008fe4000001ff00 */
[----:B------:R-:W-:Y:S02]  /*2740*/  CS2R R10, SRZ ;  /* 0x00000000000a7805 */ /* 0x000fe4000001ff00 */
[----:B------:R-:W-:Y:S01]  /*2750*/  CS2R R8, SRZ ;  /* 0x0000000000087805 */ /* 0x000fe2000001ff00 */
[----:B------:R-:W-:Y:S06]  /*2760*/  @P2 BRA `(.L_x_51) ;  /* 0x0000000000542947 */ /* 0x000fec0003800000 */
[C---:B------:R-:W-:Y:S01]  /*2770*/  IMAD.SHL.U32 R4, R18.reuse, 0x10, RZ ;  /* 0x0000001012047824 */ /* 0x040fe200078e00ff */
[----:B------:R-:W-:Y:S01]  /*2780*/  SHF.R.U32.HI R7, RZ, 0x1, R18 ;  /* 0x00000001ff077819 */ /* 0x000fe20000011612 */
[C---:B------:R-:W-:Y:S01]  /*2790*/  IMAD.SHL.U32 R5, R18.reuse, 0x20, RZ ;  /* 0x0000002012057824 */ /* 0x040fe200078e00ff */
[C---:B------:R-:W-:Y:S01]  /*27a0*/  LOP3.LUT P3, RZ, R18.reuse, 0x4, RZ, 0xc0, !PT ;  /* 0x0000000412ff7812 */ /* 0x040fe2000786c0ff */
[----:B------:R-:W-:Y:S01]  /*27b0*/  IMAD.SHL.U32 R9, R18, 0x4, RZ ;  /* 0x0000000412097824 */ /* 0x000fe200078e00ff */
[----:B------:R-:W-:Y:S01]  /*27c0*/  LOP3.LUT R4, R4, 0xe00, RZ, 0xc0, !PT ;  /* 0x00000e0004047812 */ /* 0x000fe200078ec0ff */
[----:B------:R-:W-:Y:S05]  /*27d0*/  WARPSYNC.ALL ;  /* 0x0000000000007948 */ /* 0x000fea0003800000 */
[----:B------:R-:W-:-:S02]  /*27e0*/  LOP3.LUT R6, R5, 0xc0, RZ, 0xc0, !PT ;  /* 0x000000c005067812 */ /* 0x000fc400078ec0ff */
[----:B------:R-:W-:Y:S02]  /*27f0*/  LOP3.LUT R4, R4, 0x20, R5, 0xf8, !PT ;  /* 0x0000002004047812 */ /* 0x000fe400078ef805 */
[----:B------:R-:W-:Y:S02]  /*2800*/  LOP3.LUT R6, R6, 0x8, R7, 0xf8, !PT ;  /* 0x0000000806067812 */ /* 0x000fe400078ef807 */
[----:B------:R-:W-:Y:S01]  /*2810*/  LOP3.LUT R4, R4, 0x100, R5, 0xf8, !PT ;  /* 0x0000010004047812 */ /* 0x000fe200078ef805 */
[----:B------:R-:W-:Y:S01]  /*2820*/  IMAD.U32 R5, RZ, RZ, UR47 ;  /* 0x0000002fff057e24 */ /* 0x000fe2000f8e00ff */
[----:B------:R-:W-:-:S04]  /*2830*/  LOP3.LUT R9, R6, 0x18, R9, 0x78, !PT ;  /* 0x0000001806097812 */ /* 0x000fc800078e7809 */
[----:B------:R-:W-:-:S05]  /*2840*/  LOP3.LUT R4, R4, R9, RZ, 0xfc, !PT ;  /* 0x0000000904047212 */ /* 0x000fca00078efcff */
[----:B------:R-:W-:-:S05]  /*2850*/  IMAD R4, R5, 0x1000, R4 ;  /* 0x0000100005047824 */ /* 0x000fca00078e0204 */
[----:B------:R-:W-:-:S05]  /*2860*/  LEA R8, R4, UR51, 0x1 ;  /* 0x0000003304087c11 */ /* 0x000fca000f8e08ff */
[C---:B------:R-:W-:Y:S02]  /*2870*/  VIADD R5, R8.reuse, 0x200 ;  /* 0x0000020008057836 */ /* 0x040fe40000000000 */
[----:B------:R-:W-:Y:S02]  /*2880*/  VIADD R4, R8, 0x220 ;  /* 0x0000022008047836 */ /* 0x000fe40000000000 */
[----:B------:R-:W-:Y:S01]  /*2890*/  @P3 VIADD R4, R5, 0xffffffe0 ;  /* 0xffffffe005043836 */ /* 0x000fe20000000000 */
[----:B------:R-:W3:Y:S05]  /*28a0*/  LDSM.16.M88.4 R8, [R8+0x200] ;  /* 0x000200000808783b */ /* 0x000eea0000000200 */
[----:B------:R-:W4:Y:S02]  /*28b0*/  LDSM.16.M88.4 R4, [R4] ;  /* 0x000000000404783b */ /* 0x000f240000000200 */
.L_x_51:
[----:B------:R-:W-:-:S04]  /*28c0*/  UIADD3 UR4, UR47, 0x1, URZ ;  /* 0x000000012f047890 */ /* 0x000fc8000fffe03f */
[----:B------:R-:W-:-:S04]  /*28d0*/  UISETP.NE.AND UP0, UPT, UR4, 0x3, UPT ;  /* 0x000000030400788c */ /* 0x000fc8000bf05270 */
[----:B------:R-:W-:Y:S02]  /*28e0*/  USEL UR5, URZ, 0x1, UP0 ;  /* 0x000000013f057887 */ /* 0x000fe40008000000 */
[----:B------:R-:W-:-:S04]  /*28f0*/  USEL UR4, UR4, URZ, UP0 ;  /* 0x0000003f04047287 */ /* 0x000fc80008000000 */
[----:B------:R-:W-:Y:S02]  /*2900*/  LOP3.LUT R3, R3, UR5, RZ, 0x3c, !PT ;  /* 0x0000000503037c12 */ /* 0x000fe4000f8e3cff */
[----:B------:R-:W-:-:S07]  /*2910*/  IMAD.U32 R12, RZ, RZ, UR4 ;  /* 0x00000004ff0c7e24 */ /* 0x000fce000f8e00ff */
.L_x_48:
[----:B------:R-:W-:Y:S05]  /*2920*/  BSYNC B0 ;  /* 0x0000000000007941 */ /* 0x000fea0003800000 */
.L_x_47:
[C---:B------:R-:W-:Y:S01]  /*2930*/  IMAD.SHL.U32 R68, R18.reuse, 0x20, RZ ;  /* 0x0000002012447824 */ /* 0x040fe200078e00ff */
[----:B------:R-:W-:Y:S01]  /*2940*/  SHF.R.U32.HI R20, RZ, 0x1, R18 ;  /* 0x00000001ff147819 */ /* 0x000fe20000011612 */
[C---:B------:R-:W-:Y:S01]  /*2950*/  IMAD.SHL.U32 R13, R18.reuse, 0x10, RZ ;  /* 0x00000010120d7824 */ /* 0x040fe200078e00ff */
[----:B---3--:R-:W-:Y:S01]  /*2960*/  LOP3.LUT R60, R9, 0xffff0000, RZ, 0xc0, !PT ;  /* 0xffff0000093c7812 */ /* 0x008fe200078ec0ff */
[----:B------:R-:W-:Y:S01]  /*2970*/  IMAD.SHL.U32 R70, R18, 0x4, RZ ;  /* 0x0000000412467824 */ /* 0x000fe200078e00ff */
[----:B------:R-:W-:Y:S01]  /*2980*/  LOP3.LUT R15, R68, 0xc0, RZ, 0xc0, !PT ;  /* 0x000000c0440f7812 */ /* 0x000fe200078ec0ff */
[----:B------:R-:W-:Y:S01]  /*2990*/  IMAD.U32 R14, R8, 0x10000, RZ ;  /* 0x00010000080e7824 */ /* 0x000fe200078e00ff */
[----:B------:R-:W-:Y:S01]  /*29a0*/  LOP3.LUT R13, R13, 0xe00, RZ, 0xc0, !PT ;  /* 0x00000e000d0d7812 */ /* 0x000fe200078ec0ff */
[----:B------:R-:W-:Y:S01]  /*29b0*/  IMAD.U32 R62, R10, 0x10000, RZ ;  /* 0x000100000a3e7824 */ /* 0x000fe200078e00ff */
[----:B------:R-:W-:Y:S01]  /*29c0*/  LOP3.LUT R15, R15, 0x8, R20, 0xf8, !PT ;  /* 0x000000080f0f7812 */ /* 0x000fe200078ef814 */
[----:B------:R-:W-:Y:S01]  /*29d0*/  IMAD.U32 R20, R9, 0x10000, RZ ;  /* 0x0001000009147824 */ /* 0x000fe200078e00ff */
[----:B------:R-:W-:Y:S01]  /*29e0*/  LOP3.LUT R13, R13, 0x20, R68, 0xf8, !PT ;  /* 0x000000200d0d7812 */ /* 0x000fe200078ef844 */
[----:B-----5:R-:W-:Y:S01]  /*29f0*/  FMUL R60, R57, R60 ;  /* 0x0000003c393c7220 */ /* 0x020fe20000400000 */
[----:B------:R-:W-:Y:S01]  /*2a00*/  LOP3.LUT R84, R15, 0x18, R70, 0x78, !PT ;  /* 0x000000180f547812 */ /* 0x000fe200078e7846 */
[----:B------:R-:W-:Y:S01]  /*2a10*/  FMUL R21, R57, R20 ;  /* 0x0000001439157220 */ /* 0x000fe20000400000 */
[----:B------:R-:W-:Y:S01]  /*2a20*/  LOP3.LUT R13, R13, 0x100, R68, 0xf8, !PT ;  /* 0x000001000d0d7812 */ /* 0x000fe200078ef844 */
[C---:B----4-:R-:W-:Y:S01]  /*2a30*/  IMAD.U32 R68, R4.reuse, 0x10000, RZ ;  /* 0x0001000004447824 */ /* 0x050fe200078e00ff */
[----:B------:R-:W-:Y:S01]  /*2a40*/  LOP3.LUT R70, R4, 0xffff0000, RZ, 0xc0, !PT ;  /* 0xffff000004467812 */ /* 0x000fe200078ec0ff */
[C---:B------:R-:W-:Y:S01]  /*2a50*/  FMUL R15, R57.reuse, R14 ;  /* 0x0000000e390f7220 */ /* 0x040fe20000400000 */
[----:B------:R-:W-:Y:S01]  /*2a60*/  LOP3.LUT R4, R18, 0xff, RZ, 0xc0, !PT ;  /* 0x000000ff12047812 */ /* 0x000fe200078ec0ff */
[----:B------:R-:W-:Y:S01]  /*2a70*/  FMUL R23, R57, R62 ;  /* 0x0000003e39177220 */ /* 0x000fe20000400000 */
[----:B------:R-:W-:Y:S01]  /*2a80*/  LOP3.LUT R8, R8, 0xffff0000, RZ, 0xc0, !PT ;  /* 0xffff000008087812 */ /* 0x000fe200078ec0ff */
[----:B------:R-:W-:Y:S01]  /*2a90*/  IMAD.U32 R72, R5, 0x10000, RZ ;  /* 0x0001000005487824 */ /* 0x000fe200078e00ff */
[----:B------:R-:W-:Y:S01]  /*2aa0*/  LOP3.LUT R10, R10, 0xffff0000, RZ, 0xc0, !PT ;  /* 0xffff00000a0a7812 */ /* 0x000fe200078ec0ff */
[----:B------:R-:W-:Y:S01]  /*2ab0*/  VIADD R4, R4, 0x1f ;  /* 0x0000001f04047836 */ /* 0x000fe20000000000 */
[----:B------:R-:W-:Y:S01]  /*2ac0*/  LOP3.LUT R71, R13, R84, RZ, 0xfc, !PT ;  /* 0x000000540d477212 */ /* 0x000fe200078efcff */
[----:B------:R-:W-:Y:S01]  /*2ad0*/  FMUL R84, R57, R8 ;  /* 0x0000000839547220 */ /* 0x000fe20000400000 */
[----:B------:R-:W-:Y:S01]  /*2ae0*/  LOP3.LUT R74, R5, 0xffff0000, RZ, 0xc0, !PT ;  /* 0xffff0000054a7812 */ /* 0x000fe200078ec0ff */
[----:B------:R-:W-:Y:S01]  /*2af0*/  FMUL R20, R57, R10 ;  /* 0x0000000a39147220 */ /* 0x000fe20000400000 */
[C---:B------:R-:W-:Y:S01]  /*2b00*/  IMAD.U32 R76, R6.reuse, 0x10000, RZ ;  /* 0x00010000064c7824 */ /* 0x040fe200078e00ff */
[----:B------:R-:W-:Y:S01]  /*2b10*/  LOP3.LUT R78, R6, 0xffff0000, RZ, 0xc0, !PT ;  /* 0xffff0000064e7812 */ /* 0x000fe200078ec0ff */
[----:B------:R-:W-:Y:S01]  /*2b20*/  FFMA R5, R58, R26, R21 ;  /* 0x0000001a3a057223 */ /* 0x000fe20000000015 */
[----:B------:R-:W-:Y:S01]  /*2b30*/  ISETP.GT.U32.AND P3, PT, R4, 0x3e, PT ;  /* 0x0000003e0400780c */ /* 0x000fe20003f64070 */
[C---:B------:R-:W-:Y:S01]  /*2b40*/  FFMA R6, R58.reuse, R27, R60 ;  /* 0x0000001b3a067223 */ /* 0x040fe2000000003c */
[C---:B------:R-:W-:Y:S01]  /*2b50*/  FFMA R4, R58.reuse, R24, R15 ;  /* 0x000000183a047223 */ /* 0x040fe2000000000f */
[C---:B------:R-:W-:Y:S01]  /*2b60*/  FFMA R25, R58.reuse, R25, R84 ;  /* 0x000000193a197223 */ /* 0x040fe20000000054 */
[C---:B------:R-:W-:Y:S01]  /*2b70*/  FFMA R28, R58.reuse, R28, R23 ;  /* 0x0000001c3a1c7223 */ /* 0x040fe20000000017 */
[----:B------:R-:W-:Y:S01]  /*2b80*/  FFMA R29, R58, R29, R20 ;  /* 0x0000001d3a1d7223 */ /* 0x000fe20000000014 */
[C---:B------:R-:W-:Y:S01]  /*2b90*/  LOP3.LUT R66, R11.reuse, 0xffff0000, RZ, 0xc0, !PT ;  /* 0xffff00000b427812 */ /* 0x040fe200078ec0ff */
[----:B------:R-:W-:Y:S01]  /*2ba0*/  IMAD.U32 R64, R11, 0x10000, RZ ;  /* 0x000100000b407824 */ /* 0x000fe200078e00ff */
[C---:B------:R-:W-:Y:S01]  /*2bb0*/  LOP3.LUT R82, R7.reuse, 0xffff0000, RZ, 0xc0, !PT ;  /* 0xffff000007527812 */ /* 0x040fe200078ec0ff */
[----:B------:R-:W-:Y:S01]  /*2bc0*/  IMAD.U32 R80, R7, 0x10000, RZ ;  /* 0x0001000007507824 */ /* 0x000fe200078e00ff */
[----:B------:R-:W-:Y:S01]  /*2bd0*/  F2FP.BF16.F32.PACK_AB R5, R6, R5 ;  /* 0x000000050605723e */ /* 0x000fe200000010ff */
[----:B------:R-:W-:Y:S01]  /*2be0*/  IMAD.U32 R24, RZ, RZ, UR47 ;  /* 0x0000002fff187e24 */ /* 0x000fe2000f8e00ff */
[----:B------:R-:W-:Y:S01]  /*2bf0*/  F2FP.BF16.F32.PACK_AB R4, R25, R4 ;  /* 0x000000041904723e */ /* 0x000fe200000010ff */
[----:B-12---:R-:W-:Y:S01]  /*2c00*/  FMUL R59, R57, R64 ;  /* 0x00000040393b7220 */ /* 0x006fe20000400000 */
[----:B------:R-:W-:Y:S01]  /*2c10*/  F2FP.BF16.F32.PACK_AB R6, R29, R28 ;  /* 0x0000001c1d06723e */ /* 0x000fe200000010ff */
[C---:B------:R-:W-:Y:S01]  /*2c20*/  FMUL R66, R57.reuse, R66 ;  /* 0x0000004239427220 */ /* 0x040fe20000400000 */
[C---:B------:R-:W-:Y:S01]  /*2c30*/  FMUL R25, R57.reuse, R72 ;  /* 0x0000004839197220 */ /* 0x040fe20000400000 */
[C---:B------:R-:W-:Y:S01]  /*2c40*/  FMUL R74, R57.reuse, R74 ;  /* 0x0000004a394a7220 */ /* 0x040fe20000400000 */
[C---:B------:R-:W-:Y:S01]  /*2c50*/  FMUL R29, R57.reuse, R80 ;  /* 0x00000050391d7220 */ /* 0x040fe20000400000 */
[C---:B------:R-:W-:Y:S01]  /*2c60*/  FMUL R82, R57.reuse, R82 ;  /* 0x0000005239527220 */ /* 0x040fe20000400000 */
[C---:B------:R-:W-:Y:S01]  /*2c70*/  FMUL R61, R57.reuse, R68 ;  /* 0x00000044393d7220 */ /* 0x040fe20000400000 */
[----:B------:R-:W-:Y:S01]  /*2c80*/  FMUL R70, R57, R70 ;  /* 0x0000004639467220 */ /* 0x000fe20000400000 */
[----:B------:R-:W-:-:S02]  /*2c90*/  IMAD.MOV.U32 R13, RZ, RZ, 0x20 ;  /* 0x00000020ff0d7424 */ /* 0x000fc400078e00ff */
[C---:B------:R-:W-:Y:S01]  /*2ca0*/  FMUL R27, R57.reuse, R76 ;  /* 0x0000004c391b7220 */ /* 0x040fe20000400000 */
[----:B------:R-:W-:Y:S01]  /*2cb0*/  FMUL R78, R57, R78 ;  /* 0x0000004e394e7220 */ /* 0x000fe20000400000 */
[----:B------:R-:W-:Y:S01]  /*2cc0*/  IMAD R24, R24, 0x1000, R71 ;  /* 0x0000100018187824 */ /* 0x000fe200078e0247 */
[----:B------:R-:W-:Y:S01]  /*2cd0*/  LOP3.LUT P4, RZ, R18, 0x4, RZ, 0xc0, !PT ;  /* 0x0000000412ff7812 */ /* 0x000fe2000788c0ff */
[C---:B------:R-:W-:Y:S01]  /*2ce0*/  FFMA R7, R58.reuse, R30, R59 ;  /* 0x0000001e3a077223 */ /* 0x040fe2000000003b */
        /* <DEDUP_REMOVED lines=8> */
[----:B------:R-:W-:Y:S01]  /*2d70*/  FFMA R37, R58, R37, R78 ;  /* 0x000000253a257223 */ /* 0x000fe2000000004e */
[----:B------:R-:W-:Y:S01]  /*2d80*/  SEL R13, R13, 0xffffffe0, !P4 ;  /* 0xffffffe00d0d7807 */ /* 0x000fe20006000000 */
[----:B------:R-:W-:Y:S05]  /*2d90*/  WARPSYNC.ALL ;  /* 0x0000000000007948 */ /* 0x000fea0003800000 */
[----:B------:R-:W-:Y:S01]  /*2da0*/  LEA R24, R24, UR51, 0x1 ;  /* 0x0000003318187c11 */ /* 0x000fe2000f8e08ff */
[----:B------:R-:W-:Y:S01]  /*2db0*/  BSSY B0, `(.L_x_52) ;  /* 0x0000017000007945 */ /* 0x000fe20003800000 */
[----:B------:R-:W-:-:S02]  /*2dc0*/  F2FP.BF16.F32.PACK_AB R7, R8, R7 ;  /* 0x000000070807723e */ /* 0x000fc400000010ff */
[----:B------:R-:W-:Y:S02]  /*2dd0*/  F2FP.BF16.F32.PACK_AB R9, R10, R9 ;  /* 0x000000090a09723e */ /* 0x000fe400000010ff */
[----:B------:R-:W-:Y:S01]  /*2de0*/  F2FP.BF16.F32.PACK_AB R11, R14, R11 ;  /* 0x0000000b0e0b723e */ /* 0x000fe200000010ff */
[----:B------:R1:W-:Y:S01]  /*2df0*/  STSM.16.M88.4 [R24+0x200], R4 ;  /* 0x0002000418007844 */ /* 0x0003e20000000200 */
[----:B------:R-:W-:Y:S02]  /*2e00*/  F2FP.BF16.F32.PACK_AB R8, R33, R32 ;  /* 0x000000202108723e */ /* 0x000fe400000010ff */
[----:B------:R-:W-:Y:S02]  /*2e10*/  F2FP.BF16.F32.PACK_AB R10, R37, R36 ;  /* 0x00000024250a723e */ /* 0x000fe400000010ff */
[----:B------:R-:W-:-:S05]  /*2e20*/  IADD3 R14, R13, 0x200, R24 ;  /* 0x000002000d0e7810 */ /* 0x000fca0007ffe018 */
[----:B------:R1:W-:Y:S01]  /*2e30*/  STSM.16.M88.4 [R14], R8 ;  /* 0x000000080e007844 */ /* 0x0003e20000000200 */
[----:B------:R-:W-:Y:S01]  /*2e40*/  @!PT LDS RZ, [RZ] ;  /* 0x00000000fffff984 */ /* 0x000fe20000000800 */
[----:B------:R-:W-:Y:S01]  /*2e50*/  @!PT LDS RZ, [RZ] ;  /* 0x00000000fffff984 */ /* 0x000fe20000000800 */
[----:B------:R-:W-:Y:S01]  /*2e60*/  @!PT LDS RZ, [RZ] ;  /* 0x00000000fffff984 */ /* 0x000fe20000000800 */
[----:B------:R-:W-:Y:S01]  /*2e70*/  @!PT LDS RZ, [RZ] ;  /* 0x00000000fffff984 */ /* 0x000fe20000000800 */
[----:B------:R2:W-:Y:S06]  /*2e80*/  MEMBAR.ALL.CTA ;  /* 0x0000000000007992 */ /* 0x0005ec0000008000 */
[----:B--2---:R-:W2:Y:S02]  /*2e90*/  FENCE.VIEW.ASYNC.S ;  /* 0x00000000000073c6 */ /* 0x004ea40000000000 */
[----:B--2---:R-:W-:Y:S06]  /*2ea0*/  BAR.SYNC.DEFER_BLOCKING 0x1, 0x100 ;  /* 0x0044000000007b1d */ /* 0x004fec0000010000 */
[----:B------:R-:W-:Y:S05]  /*2eb0*/  @P3 BRA `(.L_x_53) ;  /* 0x0000000000183947 */ /* 0x000fea0003800000 */
[----:B------:R-:W-:Y:S02]  /*2ec0*/  ULEA UR40, UR47, UR51, 0xd ;  /* 0x000000332f287291 */ /* 0x000fe4000f8e683f */
[----:B------:R-:W-:Y:S02]  /*2ed0*/  UIADD3 UR4, UP0, UR56, 0x4f0, URZ ;  /* 0x000004f038047890 */ /* 0x000fe4000ff1e03f */
[----:B------:R-:W-:Y:S02]  /*2ee0*/  UIADD3 UR40, UR40, 0x200, URZ ;  /* 0x0000020028287890 */ /* 0x000fe4000fffe03f */
[----:B------:R-:W-:-:S09]  /*2ef0*/  UIADD3.X UR5, URZ, UR57, URZ, UP0, !UPT ;  /* 0x000000393f057290 */ /* 0x000fd200087fe43f */
[----:B------:R2:W-:Y:S02]  /*2f00*/  UTMASTG.3D [UR40], [UR4] ;  /* 0x00000028040073b5 */ /* 0x0005e40008010000 */
[----:B--2---:R0:W-:Y:S02]  /*2f10*/  UTMACMDFLUSH ;  /* 0x00000000000079b7 */ /* 0x0041e40000000000 */
.L_x_53:
[----:B------:R-:W-:Y:S05]  /*2f20*/  BSYNC B0 ;  /* 0x0000000000007941 */ /* 0x000fea0003800000 */
.L_x_52:
[----:B------:R-:W-:Y:S01]  /*2f30*/  UIADD3 UR4, UR47, 0x1, URZ ;  /* 0x000000012f047890 */ /* 0x000fe2000fffe03f */
[----:B------:R-:W-:Y:S01]  /*2f40*/  BSSY B0, `(.L_x_54) ;  /* 0x0000008000007945 */ /* 0x000fe20003800000 */
[----:B------:R-:W-:Y:S02]  /*2f50*/  UIADD3 UR8, UR49, UR39, URZ ;  /* 0x0000002731087290 */ /* 0x000fe4000fffe03f */
[----:B------:R-:W-:-:S04]  /*2f60*/  UISETP.NE.AND UP0, UPT, UR4, 0x3, UPT ;  /* 0x000000030400788c */ /* 0x000fc8000bf05270 */
[----:B------:R-:W-:Y:S02]  /*2f70*/  USEL UR9, URZ, 0x1, UP0 ;  /* 0x000000013f097887 */ /* 0x000fe40008000000 */
[----:B------:R-:W-:Y:S02]  /*2f80*/  USEL UR10, UR4, URZ, UP0 ;  /* 0x0000003f040a7287 */ /* 0x000fe40008000000 */
[----:B------:R-:W-:Y:S01]  /*2f90*/  ULOP3.LUT UR9, UR48, UR9, URZ, 0x3c, !UPT ;  /* 0x0000000930097292 */ /* 0x000fe2000f8e3c3f */
[----:B------:R-:W-:Y:S11]  /*2fa0*/  @P3 BRA `(.L_x_55) ;  /* 0x0000000000043947 */ /* 0x000ff60003800000 */
[----:B------:R-:W-:-:S04]  /*2fb0*/  DEPBAR.LE SB0, 0x1 ;  /* 0x000080400000791a */ /* 0x000fc80000000000 */
.L_x_55:
[----:B------:R-:W-:Y:S05]  /*2fc0*/  BSYNC B0 ;  /* 0x0000000000007941 */ /* 0x000fea0003800000 */
.L_x_54:
[----:B------:R-:W-:Y:S01]  /*2fd0*/  BAR.SYNC.DEFER_BLOCKING 0x1, 0x100 ;  /* 0x0044000000007b1d */ /* 0x000fe20000010000 */
[----:B------:R-:W-:-:S13]  /*2fe0*/  ISETP.NE.AND P4, PT, RZ, UR37, PT ;  /* 0x00000025ff007c0c */ /* 0x000fda000bf85270 */
[----:B------:R-:W-:Y:S05]  /*2ff0*/  @!P4 BRA `(.L_x_56) ;  /* 0x000000000034c947 */ /* 0x000fea0003800000 */
[----:B------:R-:W-:Y:S04]  /*3000*/  BSSY B0, `(.L_x_57) ;  /* 0x0000009000007945 */ /* 0x000fe80003800000 */
[----:B------:R-:W-:Y:S05]  /*3010*/  @!P0 BRA `(.L_x_58) ;  /* 0x00000000001c8947 */ /* 0x000fea0003800000 */
[----:B------:R-:W-:-:S13]  /*3020*/  ISETP.NE.AND P4, PT, R65, 0x3, PT ;  /* 0x000000034100780c */ /* 0x000fda0003f85270 */
[----:B------:R-:W-:Y:S05]  /*3030*/  @!P4 BRA `(.L_x_59) ;  /* 0x000000000004c947 */ /* 0x000fea0003800000 */
[----:B------:R-:W-:Y:S01]  /*3040*/  BPT.TRAP 0x1 ;  /* 0x000000040000795c */ /* 0x000fe20000300000 */
.L_x_59:
[----:B------:R-:W-:-:S04]  /*3050*/  ULEA UR4, UR36, UR51, 0x3 ;  /* 0x0000003324047291 */ /* 0x000fc8000f8e183f */
[----:B------:R-:W-:-:S04]  /*3060*/  UIADD3 UR4, UR4, 0x98, URZ ;  /* 0x0000009804047890 */ /* 0x000fc8000fffe03f */
[----:B------:R-:W-:-:S09]  /*3070*/  UPRMT UR4, UR50, 0x654, UR4 ;  /* 0x0000065432047896 */ /* 0x000fd20008000004 */
[----:B------:R-:W-:Y:S03]  /*3080*/  SYNCS.ARRIVE.TRANS64.RED.A1T0 RZ, [UR4], RZ ;  /* 0x000000ffffff79a7 */ /* 0x000fe60008100404 */
.L_x_58:
[----:B------:R-:W-:Y:S05]  /*3090*/  BSYNC B0 ;  /* 0x0000000000007941 */ /* 0x000fea0003800000 */
.L_x_57:
[----:B------:R-:W-:-:S04]  /*30a0*/  UIADD3 UR36, UR36, 0x1, URZ ;  /* 0x0000000124247890 */ /* 0x000fc8000fffe03f */
[----:B------:R-:W-:-:S04]  /*30b0*/  UISETP.NE.AND UP0, UPT, UR36, 0x3, UPT ;  /* 0x000000032400788c */ /* 0x000fc8000bf05270 */
[----:B------:R-:W-:-:S12]  /*30c0*/  USEL UR36, UR36, URZ, UP0 ;  /* 0x0000003f24247287 */ /* 0x000fd80008000000 */
.L_x_56:
[----:B------:R-:W-:Y:S01]  /*30d0*/  USHF.R.U32.HI UR4, URZ, 0x3, UR8 ;  /* 0x000000033f047899 */ /* 0x000fe20008011608 */
[----:B------:R-:W-:Y:S01]  /*30e0*/  BSSY B0, `(.L_x_60) ;  /* 0x000003a000007945 */ /* 0x000fe20003800000 */
[----:B------:R-:W-:Y:S02]  /*30f0*/  UISETP.GT.U32.AND UP0, UPT, UR8, 0x7, UPT ;  /* 0x000000070800788c */ /* 0x000fe4000bf04070 */
[----:B------:R-:W-:Y:S02]  /*3100*/  ULOP3.LUT UR4, UR4, 0x1, URZ, 0xc0, !UPT ;  /* 0x0000000104047892 */ /* 0x000fe4000f8ec03f */
[----:B------:R-:W-:Y:S02]  /*3110*/  UISETP.LT.U32.AND UP1, UPT, UR49, 0x8, UP0 ;  /* 0x000000083100788c */ /* 0x000fe40008721070 */
[----:B------:R-:W-:Y:S02]  /*3120*/  UISETP.NE.U32.AND UP2, UPT, UR4, 0x1, UPT ;  /* 0x000000010400788c */ /* 0x000fe4000bf45070 */
[----:B------:R-:W-:-:S02]  /*3130*/  USEL UR5, URZ, 0x1, !UP1 ;  /* 0x000000013f057887 */ /* 0x000fc4000c800000 */
[----:B------:R-:W-:-:S04]  /*3140*/  UISETP.GT.U32.AND UP0, UPT, UR49, 0x7, !UP2 ;  /* 0x000000073100788c */ /* 0x000fc8000d704070 */
[----:B------:R-:W-:-:S04]  /*3150*/  USEL UR4, URZ, 0x1, !UP0 ;  /* 0x000000013f047887 */ /* 0x000fc8000c000000 */
[----:B------:R-:W-:Y:S01]  /*3160*/  ULOP3.LUT UR38, UR4, UR38, UR5, 0x96, !UPT ;  /* 0x0000002604267292 */ /* 0x000fe2000f8e9605 */
[----:B------:R-:W-:Y:S11]  /*3170*/  @!P0 BRA `(.L_x_61) ;  /* 0x0000000000c08947 */ /* 0x000ff60003800000 */
[----:B------:R-:W-:-:S13]  /*3180*/  ISETP.NE.AND P4, PT, R65, 0x3, PT ;  /* 0x000000034100780c */ /* 0x000fda0003f85270 */
[----:B------:R-:W-:Y:S05]  /*3190*/  @!P4 BRA `(.L_x_62) ;  /* 0x000000000004c947 */ /* 0x000fea0003800000 */
[----:B------:R-:W-:Y:S01]  /*31a0*/  BPT.TRAP 0x1 ;  /* 0x000000040000795c */ /* 0x000fe20000300000 */
.L_x_62:
[----:B------:R-:W-:Y:S01]  /*31b0*/  SHF.L.U32 R3, R3, 0x1f, RZ ;  /* 0x0000001f03037819 */ /* 0x000fe200000006ff */
[----:B------:R-:W-:Y:S01]  /*31c0*/  BSSY B1, `(.L_x_63) ;  /* 0x0000004000017945 */ /* 0x000fe20003800000 */
[----:B-1----:R-:W-:-:S04]  /*31d0*/  LEA R4, R12, UR51, 0x3 ;  /* 0x000000330c047c11 */ /* 0x002fc8000f8e18ff */
[----:B------:R-:W1:Y:S02]  /*31e0*/  SYNCS.PHASECHK.TRANS64.TRYWAIT P4, [R4+URZ+0x80], R3 ;  /* 0x00008003040075a7 */ /* 0x000e64000808017f */
[----:B-1----:R-:W-:Y:S05]  /*31f0*/  @!P4 BRA `(.L_x_64) ;  /* 0x000000380088c947 */ /* 0x002fea0003800000 */
.L_x_138:
[----:B------:R-:W-:Y:S05]  /*3200*/  BSYNC B1 ;  /* 0x0000000000017941 */ /* 0x000fea0003800000 */
.L_x_63:
[----:B------:R-:W-:Y:S05]  /*3210*/  @P2 BRA `(.L_x_61) ;  /* 0x0000000000982947 */ /* 0x000fea0003800000 */
[----:B------:R-:W-:Y:S01]  /*3220*/  IMAD R12, R12, 0x1000, R71 ;  /* 0x000010000c0c7824 */ /* 0x000fe200078e0247 */
[----:B------:R-:W-:Y:S05]  /*3230*/  WARPSYNC.ALL ;  /* 0x0000000000007948 */ /* 0x000fea0003800000 */
[----:B------:R-:W-:-:S05]  /*3240*/  LEA R12, R12, UR51, 0x1 ;  /* 0x000000330c0c7c11 */ /* 0x000fca000f8e08ff */
[----:B------:R-:W-:Y:S01]  /*3250*/  IMAD.IADD R29, R13, 0x1, R12 ;  /* 0x000000010d1d7824 */ /* 0x000fe200078e020c */
[----:B-1----:R-:W1:Y:S05]  /*3260*/  LDSM.16.M88.4 R4, [R12+0x200] ;  /* 0x000200000c04783b */ /* 0x002e6a0000000200 */
[----:B------:R-:W2:Y:S01]  /*3270*/  LDSM.16.M88.4 R28, [R29+0x200] ;  /* 0x000200001d1c783b */ /* 0x000ea20000000200 */
[C---:B-1----:R-:W-:Y:S01]  /*3280*/  IMAD.U32 R8, R4.reuse, 0x10000, RZ ;  /* 0x0001000004087824 */ /* 0x042fe200078e00ff */
[----:B------:R-:W-:Y:S01]  /*3290*/  LOP3.LUT R4, R4, 0xffff0000, RZ, 0xc0, !PT ;  /* 0xffff000004047812 */ /* 0x000fe200078ec0ff */
[C---:B------:R-:W-:Y:S01]  /*32a0*/  IMAD.U32 R14, R6.reuse, 0x10000, RZ ;  /* 0x00010000060e7824 */ /* 0x040fe200078e00ff */
[C---:B------:R-:W-:Y:S01]  /*32b0*/  LOP3.LUT R60, R5.reuse, 0xffff0000, RZ, 0xc0, !PT ;  /* 0xffff0000053c7812 */ /* 0x040fe200078ec0ff */
[----:B------:R-:W-:Y:S01]  /*32c0*/  IMAD.U32 R10, R5, 0x10000, RZ ;  /* 0x00010000050a7824 */ /* 0x000fe200078e00ff */
[----:B------:R-:W-:Y:S01]  /*32d0*/  LOP3.LUT R6, R6, 0xffff0000, RZ, 0xc0, !PT ;  /* 0xffff000006067812 */ /* 0x000fe200078ec0ff */
[----:B--2---:R-:W-:Y:S01]  /*32e0*/  IMAD.U32 R12, R28, 0x10000, RZ ;  /* 0x000100001c0c7824 */ /* 0x004fe200078e00ff */
[C---:B------:R-:W-:Y:S01]  /*32f0*/  LOP3.LUT R66, R7.reuse, 0xffff0000, RZ, 0xc0, !PT ;  /* 0xffff000007427812 */ /* 0x040fe200078ec0ff */
[----:B------:R-:W-:Y:S01]  /*3300*/  IMAD.U32 R32, R30, 0x10000, RZ ;  /* 0x000100001e207824 */ /* 0x000fe200078e00ff */
[----:B------:R-:W-:Y:S01]  /*3310*/  LOP3.LUT R28, R28, 0xffff0000, RZ, 0xc0, !PT ;  /* 0xffff00001c1c7812 */ /* 0x000fe200078ec0ff */
[----:B------:R-:W-:Y:S01]  /*3320*/  IMAD.U32 R24, R7, 0x10000, RZ ;  /* 0x0001000007187824 */ /* 0x000fe200078e00ff */
[C---:B------:R-:W-:Y:S01]  /*3330*/  LOP3.LUT R74, R29.reuse, 0xffff0000, RZ, 0xc0, !PT ;  /* 0xffff00001d4a7812 */ /* 0x040fe200078ec0ff */
[----:B------:R-:W-:Y:S01]  /*3340*/  IMAD.U32 R26, R29, 0x10000, RZ ;  /* 0x000100001d1a7824 */ /* 0x000fe200078e00ff */
[----:B------:R-:W-:Y:S01]  /*3350*/  LOP3.LUT R30, R30, 0xffff0000, RZ, 0xc0, !PT ;  /* 0xffff00001e1e7812 */ /* 0x000fe200078ec0ff */
[C---:B------:R-:W-:Y:S01]  /*3360*/  IMAD.U32 R34, R31.reuse, 0x10000, RZ ;  /* 0x000100001f227824 */ /* 0x040fe200078e00ff */
[----:B------:R-:W-:Y:S01]  /*3370*/  LOP3.LUT R82, R31, 0xffff0000, RZ, 0xc0, !PT ;  /* 0xffff00001f527812 */ /* 0x000fe200078ec0ff */
[C---:B------:R-:W-:Y:S01]  /*3380*/  FMUL R15, R57.reuse, R8 ;  /* 0x00000008390f7220 */ /* 0x040fe20000400000 */
        /* <DEDUP_REMOVED lines=14> */
[----:B------:R-:W-:-:S07]  /*3470*/  FMUL R82, R57, R82 ;  /* 0x0000005239527220 */ /* 0x000fce0000400000 */
.L_x_61:
[----:B------:R-:W-:Y:S05]  /*3480*/  BSYNC B0 ;  /* 0x0000000000007941 */ /* 0x000fea0003800000 */
.L_x_60:
[----:B-1----:R-:W-:Y:S02]  /*3490*/  IMAD.U32 R4, RZ, RZ, UR10 ;  /* 0x0000000aff047e24 */ /* 0x002fe4000f8e00ff */
[C---:B------:R-:W-:Y:S01]  /*34a0*/  FFMA R15, R58.reuse, R40, R15 ;  /* 0x000000283a0f7223 */ /* 0x040fe2000000000f */
[C---:B------:R-:W-:Y:S01]  /*34b0*/  FFMA R84, R58.reuse, R41, R84 ;  /* 0x000000293a547223 */ /* 0x040fe20000000054 */
[----:B------:R-:W-:Y:S01]  /*34c0*/  FFMA R21, R58, R42, R21 ;  /* 0x0000002a3a157223 */ /* 0x000fe20000000015 */
[----:B------:R-:W-:Y:S02]  /*34d0*/  IMAD R3, R4, 0x1000, R71 ;  /* 0x0000100004037824 */ /* 0x000fe400078e0247 */
        /* <DEDUP_REMOVED lines=13> */
[----:B------:R-:W-:Y:S01]  /*35b0*/  LEA R4, R3, UR51, 0x1 ;  /* 0x0000003303047c11 */ /* 0x000fe2000f8e08ff */
[----:B------:R-:W-:Y:S05]  /*35c0*/  WARPSYNC.ALL ;  /* 0x0000000000007948 */ /* 0x000fea0003800000 */
[----:B------:R-:W-:Y:S01]  /*35d0*/  F2FP.BF16.F32.PACK_AB R84, R84, R15 ;  /* 0x0000000f5454723e */ /* 0x000fe200000010ff */
[----:B------:R-:W-:Y:S01]  /*35e0*/  BSSY B0, `(.L_x_65) ;  /* 0x000001d000007945 */ /* 0x000fe20003800000 */
[----:B------:R-:W-:-:S02]  /*35f0*/  F2FP.BF16.F32.PACK_AB R85, R60, R21 ;  /* 0x000000153c55723e */ /* 0x000fc400000010ff */
[----:B------:R-:W-:Y:S02]  /*3600*/  F2FP.BF16.F32.PACK_AB R86, R20, R23 ;  /* 0x000000171456723e */ /* 0x000fe400000010ff */
[----:B------:R-:W-:Y:S02]  /*3610*/  F2FP.BF16.F32.PACK_AB R87, R47, R46 ;  /* 0x0000002e2f57723e */ /* 0x000fe400000010ff */
[----:B------:R-:W-:Y:S02]  /*3620*/  F2FP.BF16.F32.PACK_AB R26, R78, R27 ;  /* 0x0000001b4e1a723e */ /* 0x000fe400000010ff */
[----:B------:R-:W-:Y:S01]  /*3630*/  F2FP.BF16.F32.PACK_AB R24, R49, R48 ;  /* 0x000000303118723e */ /* 0x000fe200000010ff */
[----:B------:R1:W-:Y:S01]  /*3640*/  STSM.16.M88.4 [R4+0x200], R84 ;  /* 0x0002005404007844 */ /* 0x0003e20000000200 */
[----:B------:R-:W-:Y:S02]  /*3650*/  F2FP.BF16.F32.PACK_AB R25, R74, R25 ;  /* 0x000000194a19723e */ /* 0x000fe400000010ff */
[----:B------:R-:W-:-:S02]  /*3660*/  F2FP.BF16.F32.PACK_AB R27, R82, R29 ;  /* 0x0000001d521b723e */ /* 0x000fc400000010ff */
        /* <DEDUP_REMOVED lines=13> */
[----:B------:R-:W-:Y:S02]  /*3740*/  UIADD3 UR4, UR4, 0x200, URZ ;  /* 0x0000020004047890 */ /* 0x000fe4000fffe03f */
[----:B------:R-:W-:Y:S01]  /*3750*/  UIADD3.X UR13, URZ, UR57, URZ, UP0, !UPT ;  /* 0x000000393f0d7290 */ /* 0x000fe200087fe43f */
[----:B------:R-:W-:Y:S01]  /*3760*/  UMOV UR6, UR42 ;  /* 0x0000002a00067c82 */ /* 0x000fe20008000000 */
[----:B------:R-:W-:-:S07]  /*3770*/  UMOV UR7, UR43 ;  /* 0x0000002b00077c82 */ /* 0x000fce0008000000 */
[----:B------:R2:W-:Y:S01]  /*3780*/  UTMASTG.3D [UR4], [UR12] ;  /* 0x000000040c0073b5 */ /* 0x0005e20008010000 */
[----:B------:R0:W-:Y:S01]  /*3790*/  UTMACMDFLUSH ;  /* 0x00000000000079b7 */ /* 0x0001e20000000000 */
[----:B--2---:R-:W-:-:S04]  /*37a0*/  DEPBAR.LE SB0, 0x1 ;  /* 0x000080400000791a */ /* 0x004fc80000000000 */
.L_x_66:
[----:B------:R-:W-:Y:S05]  /*37b0*/  BSYNC B0 ;  /* 0x0000000000007941 */ /* 0x000fea0003800000 */
.L_x_65:
[----:B------:R-:W-:Y:S06]  /*37c0*/  BAR.SYNC.DEFER_BLOCKING 0x1, 0x100 ;  /* 0x0044000000007b1d */ /* 0x000fec0000010000 */
[----:B------:R-:W-:Y:S04]  /*37d0*/  BSSY B0, `(.L_x_67) ;  /* 0x0000009000007945 */ /* 0x000fe80003800000 */
[----:B------:R-:W-:Y:S05]  /*37e0*/  @!P0 BRA `(.L_x_68) ;  /* 0x00000000001c8947 */ /* 0x000fea0003800000 */
[----:B------:R-:W-:-:S13]  /*37f0*/  ISETP.NE.AND P0, PT, R65, 0x3, PT ;  /* 0x000000034100780c */ /* 0x000fda0003f05270 */
[----:B------:R-:W-:Y:S05]  /*3800*/  @!P0 BRA `(.L_x_69) ;  /* 0x0000000000048947 */ /* 0x000fea0003800000 */
[----:B------:R-:W-:Y:S01]  /*3810*/  BPT.TRAP 0x1 ;  /* 0x000000040000795c */ /* 0x000fe20000300000 */
.L_x_69:
[----:B------:R-:W-:-:S04]  /*3820*/  ULEA UR4, UR36, UR51, 0x3 ;  /* 0x0000003324047291 */ /* 0x000fc8000f8e183f */
[----:B------:R-:W-:-:S04]  /*3830*/  UIADD3 UR4, UR4, 0x98, URZ ;  /* 0x0000009804047890 */ /* 0x000fc8000fffe03f */
[----:B------:R-:W-:-:S09]  /*3840*/  UPRMT UR4, UR50, 0x654, UR4 ;  /* 0x0000065432047896 */ /* 0x000fd20008000004 */
[----:B------:R-:W-:Y:S03]  /*3850*/  SYNCS.ARRIVE.TRANS64.RED.A1T0 RZ, [UR4], RZ ;  /* 0x000000ffffff79a7 */ /* 0x000fe60008100404 */
.L_x_68:
[----:B------:R-:W-:Y:S05]  /*3860*/  BSYNC B0 ;  /* 0x0000000000007941 */ /* 0x000fea0003800000 */
.L_x_67:
[----:B------:R-:W-:Y:S01]  /*3870*/  IADD3 R16, P0, R16, UR52, RZ ;  /* 0x0000003410107c10 */ /* 0x000fe2000ff1e0ff */
[----:B------:R-:W-:Y:S01]  /*3880*/  ULDC.64 UR4, c[0x0][0x8f8] ;  /* 0x00023e0000047ab9 */ /* 0x000fe20000000a00 */
[----:B------:R-:W-:Y:S01]  /*3890*/  UIADD3 UR36, UR36, 0x1, URZ ;  /* 0x0000000124247890 */ /* 0x000fe2000fffe03f */
[----:B------:R-:W-:Y:S01]  /*38a0*/  PRMT R3, RZ, 0x7610, R3 ;  /* 0x00007610ff037816 */ /* 0x000fe20000000003 */
[----:B------:R-:W-:Y:S01]  /*38b0*/  UMOV UR43, 0xffffffff ;  /* 0xffffffff002b7882 */ /* 0x000fe20000000000 */
[----:B------:R-:W-:Y:S01]  /*38c0*/  IADD3.X R17, R17, UR45, RZ, P0, !PT ;  /* 0x0000002d11117c10 */ /* 0x000fe200087fe4ff */
[----:B------:R-:W-:Y:S01]  /*38d0*/  UISETP.NE.AND UP0, UPT, UR36, 0x3, UPT ;  /* 0x000000032400788c */ /* 0x000fe2000bf05270 */
[----:B------:R-:W-:Y:S01]  /*38e0*/  ISETP.GE.U32.AND P0, PT, R16, UR4, PT ;  /* 0x0000000410007c0c */ /* 0x000fe2000bf06070 */
[----:B------:R-:W-:Y:S02]  /*38f0*/  IMAD.MOV.U32 R23, RZ, RZ, -0x1 ;  /* 0xffffffffff177424 */ /* 0x000fe400078e00ff */
[----:B------:R-:W-:Y:S01]  /*3900*/  USEL UR36, UR36, URZ, UP0 ;  /* 0x0000003f24247287 */ /* 0x000fe20008000000 */
[----:B------:R-:W-:Y:S01]  /*3910*/  ISETP.GE.U32.AND.EX P0, PT, R17, UR5, PT, P0 ;  /* 0x0000000511007c0c */ /* 0x000fe2000bf06100 */
[----:B------:R-:W-:-:S12]  /*3920*/  IMAD.MOV.U32 R60, RZ, RZ, -0x1 ;  /* 0xffffffffff3c7424 */ /* 0x000fd800078e00ff */
[----:B------:R-:W-:Y:S05]  /*3930*/  @P0 BRA `(.L_x_70) ;  /* 0x0000000400600947 */ /* 0x000fea0003800000 */
[----:B------:R-:W2:Y:S01]  /*3940*/  LDC.64 R10, c[0x0][0x8d0] ;  /* 0x00023400ff0a7b82 */ /* 0x000ea20000000a00 */
[----:B------:R-:W3:Y:S01]  /*3950*/  S2R R23, SR_CTAID.X ;  /* 0x0000000000177919 */ /* 0x000ee20000002500 */
[----:B------:R-:W-:Y:S02]  /*3960*/  IMAD.MOV.U32 R8, RZ, RZ, R16 ;  /* 0x000000ffff087224 */ /* 0x000fe400078e0010 */
[----:B------:R-:W-:-:S04]  /*3970*/  IMAD.MOV.U32 R9, RZ, RZ, R17 ;  /* 0x000000ffff097224 */ /* 0x000fc800078e0011 */
[----:B------:R-:W4:Y:S08]  /*3980*/  LDC R12, c[0x0][0x8d8] ;  /* 0x00023600ff0c7b82 */ /* 0x000f300000000800 */
[----:B------:R-:W1:Y:S01]  /*3990*/  LDC.64 R14, c[0x0][0x8c8] ;  /* 0x00023200ff0e7b82 */ /* 0x000e620000000a00 */
[----:B--2---:R-:W-:-:S04]  /*39a0*/  ISETP.NE.U32.AND P0, PT, R10, RZ, PT ;  /* 0x000000ff0a00720c */ /* 0x004fc80003f05070 */
[----:B------:R-:W-:-:S13]  /*39b0*/  ISETP.NE.AND.EX P0, PT, R11, RZ, PT, P0 ;  /* 0x000000ff0b00720c */ /* 0x000fda0003f05300 */
[----:B-1-34-:R-:W-:Y:S05]  /*39c0*/  @!P0 BRA `(.L_x_71) ;  /* 0x0000000000288947 */ /* 0x01afea0003800000 */
        /* <DEDUP_REMOVED lines=10> */
.L_x_71:
[----:B------:R-:W1:Y:S01]  /*3a70*/  S2R R13, SR_CTAID.Y ;  /* 0x00000000000d7919 */ /* 0x000e620000002600 */
[-CC-:B------:R-:W-:Y:S01]  /*3a80*/  SHF.R.U64 R31, R8, R12.reuse, R9.reuse ;  /* 0x0000000c081f7219 */ /* 0x180fe20000001209 */
[----:B------:R-:W2:Y:S01]  /*3a90*/  LDC.64 R20, c[0x0][0x8e8] ;  /* 0x00023a00ff147b82 */ /* 0x000ea20000000a00 */
[----:B------:R-:W-:Y:S01]  /*3aa0*/  SHF.R.U32.HI R3, RZ, R12, R9 ;  /* 0x0000000cff037219 */ /* 0x000fe20000011609 */
[----:B------:R-:W-:Y:S01]  /*3ab0*/  ULDC UR4, c[0x0][0x150] ;  /* 0x0000540000047ab9 */ /* 0x000fe20000000800 */
[----:B------:R-:W-:Y:S02]  /*3ac0*/  IADD3 R7, P0, RZ, -R31, RZ ;  /* 0x8000001fff077210 */ /* 0x000fe40007f1e0ff */
[----:B------:R-:W-:-:S03]  /*3ad0*/  I2FP.F32.U32 R9, R23 ;  /* 0x0000001700097245 */ /* 0x000fc60000201000 */
[----:B------:R-:W3:Y:S01]  /*3ae0*/  LDC R8, c[0x0][0x8c0] ;  /* 0x00023000ff087b82 */ /* 0x000ee20000000800 */
[----:B------:R-:W-:Y:S02]  /*3af0*/  IMAD.X R3, RZ, RZ, ~R3, P0 ;  /* 0x000000ffff037224 */ /* 0x000fe400000e0e03 */
[----:B------:R-:W-:Y:S01]  /*3b00*/  FMUL R9, R9, UR4 ;  /* 0x0000000409097c20 */ /* 0x000fe20008400000 */
[----:B------:R-:W-:Y:S01]  /*3b10*/  IMAD.WIDE.U32 R4, R7, R14, R16 ;  /* 0x0000000e07047225 */ /* 0x000fe200078e0010 */
[----:B------:R-:W-:-:S03]  /*3b20*/  ULDC UR4, c[0x0][0x154] ;  /* 0x0000550000047ab9 */ /* 0x000fc60000000800 */
[----:B------:R-:W-:Y:S01]  /*3b30*/  IMAD R6, R3, R14, RZ ;  /* 0x0000000e03067224 */ /* 0x000fe200078e02ff */
[----:B------:R-:W4:Y:S01]  /*3b40*/  LDC R11, c[0x0][0x900] ;  /* 0x00024000ff0b7b82 */ /* 0x000f220000000800 */
[----:B------:R-:W5:Y:S02]  /*3b50*/  F2I.U32.TRUNC.NTZ R9, R9 ;  /* 0x0000000900097305 */ /* 0x000f64000020f000 */
[----:B------:R-:W-:-:S04]  /*3b60*/  IMAD R3, R7, R15, R6 ;  /* 0x0000000f07037224 */ /* 0x000fc800078e0206 */
[----:B------:R-:W-:Y:S01]  /*3b70*/  IMAD.IADD R3, R5, 0x1, R3 ;  /* 0x0000000105037824 */ /* 0x000fe200078e0203 */
[----:B------:R-:W4:Y:S01]  /*3b80*/  LDC R14, c[0x0][0x8b0] ;  /* 0x00022c00ff0e7b82 */ /* 0x000f220000000800 */
[----:B--2---:R-:W-:-:S04]  /*3b90*/  ISETP.NE.U32.AND P0, PT, R20, RZ, PT ;  /* 0x000000ff1400720c */ /* 0x004fc80003f05070 */
[----:B------:R-:W-:-:S03]  /*3ba0*/  ISETP.NE.AND.EX P0, PT, R21, RZ, PT, P0 ;  /* 0x000000ff1500720c */ /* 0x000fc60003f05300 */
[----:B------:R-:W2:Y:S01]  /*3bb0*/  LDC R6, c[0x0][0x144] ;  /* 0x00005100ff067b82 */ /* 0x000ea20000000800 */
[-C--:B---3--:R-:W-:Y:S01]  /*3bc0*/  SHF.R.U64 R12, R4, R8.reuse, R3 ;  /* 0x00000008040c7219 */ /* 0x088fe20000001203 */
[----:B-----5:R-:W-:Y:S01]  /*3bd0*/  IMAD.MOV R9, RZ, RZ, -R9 ;  /* 0x000000ffff097224 */ /* 0x020fe200078e0a09 */
[----:B-1----:R-:W-:Y:S02]  /*3be0*/  I2FP.F32.U32 R4, R13 ;  /* 0x0000000d00047245 */ /* 0x002fe40000201000 */
[----:B------:R-:W-:-:S03]  /*3bf0*/  SHF.R.U32.HI R3, RZ, R8, R3 ;  /* 0x00000008ff037219 */ /* 0x000fc60000011603 */
[----:B------:R-:W1:Y:S01]  /*3c00*/  LDC R24, c[0x0][0x148] ;  /* 0x00005200ff187b82 */ /* 0x000e620000000800 */
[----:B------:R-:W-:Y:S01]  /*3c10*/  FMUL R7, R4, UR4 ;  /* 0x0000000404077c20 */ /* 0x000fe20008400000 */
[----:B------:R-:W-:Y:S01]  /*3c20*/  IMAD.MOV.U32 R4, RZ, RZ, -0x1 ;  /* 0xffffffffff047424 */ /* 0x000fe200078e00ff */
[-C--:B----4-:R-:W-:Y:S02]  /*3c30*/  SHF.L.U32 R29, R0, R11.reuse, RZ ;  /* 0x0000000b001d7219 */ /* 0x090fe400000006ff */
[----:B------:R3:W4:Y:S02]  /*3c40*/  F2I.U32.TRUNC.NTZ R15, R7 ;  /* 0x00000007000f7305 */ /* 0x000724000020f000 */
[----:B------:R-:W-:Y:S01]  /*3c50*/  SHF.L.U32 R4, R4, R11, RZ ;  /* 0x0000000b04047219 */ /* 0x000fe200000006ff */
[----:B------:R-:W1:Y:S01]  /*3c60*/  LDC R25, c[0x0][0x8a8] ;  /* 0x00022a00ff197b82 */ /* 0x000e620000000800 */
[-CC-:B------:R-:W-:Y:S02]  /*3c70*/  SHF.R.U64 R10, R12, R14.reuse, R3.reuse ;  /* 0x0000000e0c0a7219 */ /* 0x180fe40000001203 */
[----:B------:R-:W-:-:S04]  /*3c80*/  SHF.R.U32.HI R3, RZ, R14, R3 ;  /* 0x0000000eff037219 */ /* 0x000fc80000011603 */
[----:B------:R-:W-:Y:S01]  /*3c90*/  SHF.R.U64 R14, R10, R11, R3 ;  /* 0x0000000b0a0e7219 */ /* 0x000fe20000001203 */
[----:B------:R-:W1:Y:S01]  /*3ca0*/  LDC R27, c[0x0][0x8f0] ;  /* 0x00023c00ff1b7b82 */ /* 0x000e620000000800 */
[----:B--2---:R-:W-:Y:S01]  /*3cb0*/  IMAD R26, R6, R9, R23 ;  /* 0x00000009061a7224 */ /* 0x004fe200078e0217 */
[----:B------:R-:W-:Y:S02]  /*3cc0*/  LOP3.LUT R23, RZ, R4, RZ, 0x33, !PT ;  /* 0x00000004ff177212 */ /* 0x000fe400078e33ff */
[----:B------:R-:W-:Y:S01]  /*3cd0*/  SHF.R.U32.HI R5, RZ, R11, R3 ;  /* 0x0000000bff057219 */ /* 0x000fe20000011603 */
[----:B------:R-:W-:-:S03]  /*3ce0*/  IMAD.MOV.U32 R4, RZ, RZ, R14 ;  /* 0x000000ffff047224 */ /* 0x000fc600078e000e */
[----:B------:R-:W2:Y:S08]  /*3cf0*/  LDC R28, c[0x0][0x8e0] ;  /* 0x00023800ff1c7b82 */ /* 0x000eb00000000800 */
[----:B------:R-:W1:Y:S01]  /*3d00*/  LDC R30, c[0x0][0x8b8] ;  /* 0x00022e00ff1e7b82 */ /* 0x000e620000000800 */
[----:B---34-:R-:W-:Y:S05]  /*3d10*/  @!P0 BRA `(.L_x_72) ;  /* 0x0000000000288947 */ /* 0x018fea0003800000 */
        /* <DEDUP_REMOVED lines=10> */
.L_x_72:
[----:B------:R-:W-:Y:S01]  /*3dc0*/  ISETP.NE.AND P0, PT, R2, 0x1, PT ;  /* 0x000000010200780c */ /* 0x000fe20003f05270 */
[----:B------:R-:W-:Y:S01]  /*3dd0*/  IMAD.MOV R15, RZ, RZ, -R15 ;  /* 0x000000ffff0f7224 */ /* 0x000fe200078e0a0f */
[----:B-1----:R-:W-:Y:S01]  /*3de0*/  SHF.R.U64 R0, R4, R27, R5 ;  /* 0x0000001b04007219 */ /* 0x002fe20000001205 */
[----:B------:R-:W-:Y:S01]  /*3df0*/  VIADD R5, R25, 0xffffffff ;  /* 0xffffffff19057836 */ /* 0x000fe20000000000 */
[----:B------:R-:W-:Y:S02]  /*3e00*/  LOP3.LUT R23, R10, R23, RZ, 0xc0, !PT ;  /* 0x000000170a177212 */ /* 0x000fe400078ec0ff */
[----:B------:R-:W-:Y:S01]  /*3e10*/  R2UR UR43, R31 ;  /* 0x000000001f2b72ca */ /* 0x000fe200000e0000 */
[----:B------:R-:W-:Y:S01]  /*3e20*/  IMAD.MOV R3, RZ, RZ, -R0 ;  /* 0x000000ffff037224 */ /* 0x000fe200078e0a00 */
[----:B------:R-:W-:Y:S01]  /*3e30*/  LOP3.LUT R5, R12, R5, RZ, 0xc0, !PT ;  /* 0x000000050c057212 */ /* 0x000fe200078ec0ff */
[----:B------:R-:W-:Y:S02]  /*3e40*/  IMAD R23, R29, R0, R23 ;  /* 0x000000001d177224 */ /* 0x000fe400078e0217 */
[----:B--2---:R-:W-:-:S02]  /*3e50*/  IMAD R0, R3, R28, R14 ;  /* 0x0000001c03007224 */ /* 0x004fc400078e020e */
[----:B------:R-:W-:Y:S02]  /*3e60*/  @P0 IMAD R26, R24, R15, R13 ;  /* 0x0000000f181a0224 */ /* 0x000fe400078e020d */
[----:B------:R-:W-:Y:S02]  /*3e70*/  IMAD R0, R0, R25, R5 ;  /* 0x0000001900007224 */ /* 0x000fe400078e0205 */
[----:B------:R-:W-:Y:S02]  /*3e80*/  IMAD R23, R23, R30, R26 ;  /* 0x0000001e17177224 */ /* 0x000fe400078e021a */
[----:B------:R-:W-:-:S03]  /*3e90*/  IMAD.MOV.U32 R3, RZ, RZ, 0x1 ;  /* 0x00000001ff037424 */ /* 0x000fc600078e00ff */
[----:B------:R-:W-:Y:S02]  /*3ea0*/  SEL R60, R0, R23, !P0 ;  /* 0x00000017003c7207 */ /* 0x000fe40004000000 */
[----:B------:R-:W-:-:S07]  /*3eb0*/  SEL R23, R23, R0, !P0 ;  /* 0x0000000017177207 */ /* 0x000fce0004000000 */
.L_x_70:
[----:B------:R-:W-:Y:S01]  /*3ec0*/  UIADD3 UR47, UR10, 0x1, URZ ;  /* 0x000000010a2f7890 */ /* 0x000fe2000fffe03f */
[----:B------:R-:W-:Y:S01]  /*3ed0*/  LOP3.LUT P0, RZ, R3, 0xff, RZ, 0xc0, !PT ;  /* 0x000000ff03ff7812 */ /* 0x000fe2000780c0ff */
[----:B------:R-:W-:Y:S02]  /*3ee0*/  ULOP3.LUT UR39, UR8, 0x7, URZ, 0xc0, !UPT ;  /* 0x0000000708277892 */ /* 0x000fe4000f8ec03f */
[----:B------:R-:W-:Y:S02]  /*3ef0*/  UISETP.NE.AND UP0, UPT, UR47, 0x3, UPT ;  /* 0x000000032f00788c */ /* 0x000fe4000bf05270 */
[----:B------:R-:W-:Y:S02]  /*3f00*/  UIADD3 UR37, UR37, 0x2, URZ ;  /* 0x0000000225257890 */ /* 0x000fe4000fffe03f */
[----:B------:R-:W-:Y:S02]  /*3f10*/  USEL UR48, URZ, 0x1, UP0 ;  /* 0x000000013f307887 */ /* 0x000fe40008000000 */
[----:B------:R-:W-:-:S02]  /*3f20*/  USEL UR47, UR47, URZ, UP0 ;  /* 0x0000003f2f2f7287 */ /* 0x000fc40008000000 */
[----:B------:R-:W-:Y:S02]  /*3f30*/  ULOP3.LUT UR48, UR9, UR48, URZ, 0x3c, !UPT ;  /* 0x0000003009307292 */ /* 0x000fe4000f8e3c3f */
[----:B------:R-:W-:Y:S10]  /*3f40*/  @P0 BRA `(.L_x_73) ;  /* 0xffffffd400600947 */ /* 0x000ff4000383ffff */
[----:B------:R-:W-:-:S13]  /*3f50*/  PLOP3.LUT P0, PT, PT, PT, PT, 0x8, 0x0 ;  /* 0x000000000000781c */ /* 0x000fda0003f0e170 */
.L_x_18:
[----:B------:R-:W-:Y:S05]  /*3f60*/  @P0 BRA `(.L_x_10) ;  /* 0x0000002800e40947 */ /* 0x000fea0003800000 */
[----:B------:R-:W-:Y:S01]  /*3f70*/  ULDC.64 UR6, c[0x0][0x588] ;  /* 0x0001620000067ab9 */ /* 0x000fe20000000a00 */
[----:B------:R-:W-:Y:S01]  /*3f80*/  ISETP.NE.AND.EX P1, PT, R67, RZ, PT, P1 ;  /* 0x000000ff4300720c */ /* 0x000fe20003f25310 */
[----:B------:R-:W-:-:S04]  /*3f90*/  DEPBAR.LE SB0, 0x0 ;  /* 0x000080000000791a */ /* 0x000fc80000000000 */
[----:B------:R-:W-:Y:S01]  /*3fa0*/  ISETP.NE.U32.AND P0, PT, RZ, UR6, PT ;  /* 0x00000006ff007c0c */ /* 0x000fe2000bf05070 */
[----:B------:R-:W-:Y:S03]  /*3fb0*/  BSSY B0, `(.L_x_74) ;  /* 0x0000014000007945 */ /* 0x000fe60003800000 */
[----:B------:R-:W-:-:S13]  /*3fc0*/  ISETP.NE.AND.EX P0, PT, RZ, UR7, PT, P0 ;  /* 0x00000007ff007c0c */ /* 0x000fda000bf05300 */
[----:B------:R-:W-:Y:S05]  /*3fd0*/  @P0 BRA P1, `(.L_x_75) ;  /* 0x0000000000440947 */ /* 0x000fea0000800000 */
[----:B------:R-:W-:-:S04]  /*3fe0*/  ISETP.NE.U32.AND P0, PT, R69, RZ, PT ;  /* 0x000000ff4500720c */ /* 0x000fc80003f05070 */
[----:B------:R-:W-:-:S13]  /*3ff0*/  ISETP.NE.AND.EX P0, PT, R67, RZ, PT, P0 ;  /* 0x000000ff4300720c */ /* 0x000fda0003f05300 */
[----:B------:R-:W-:Y:S05]  /*4000*/  @!P0 BRA `(.L_x_76) ;  /* 0x00000000002c8947 */ /* 0x000fea0003800000 */
[----:B------:R-:W-:-:S13]  /*4010*/  LOP3.LUT P0, RZ, R56, 0xff, RZ, 0xc0, !PT ;  /* 0x000000ff38ff7812 */ /* 0x000fda000780c0ff */
[----:B------:R-:W-:Y:S05]  /*4020*/  @!P0 BRA `(.L_x_77) ;  /* 0x0000000000108947 */ /* 0x000fea0003800000 */
[----:B-----5:R-:W-:-:S13]  /*4030*/  FSETP.NEU.AND P0, PT, R57, RZ, PT ;  /* 0x000000ff3900720b */ /* 0x020fda0003f0d000 */
[----:B------:R-:W-:Y:S05]  /*4040*/  @!P0 BREAK B0 ;  /* 0x0000000000008942 */ /* 0x000fea0003800000 */
[----:B------:R-:W-:Y:S05]  /*4050*/  @P0 BRA `(.L_x_75) ;  /* 0x0000000000240947 */ /* 0x000fea0003800000 */
[----:B------:R-:W-:Y:S05]  /*4060*/  BRA `(.L_x_10) ;  /* 0x0000002800a47947 */ /* 0x000fea0003800000 */
.L_x_77:
[----:B------:R-:W-:-:S04]  /*4070*/  ISETP.NE.U32.AND P0, PT, RZ, UR6, PT ;  /* 0x00000006ff007c0c */ /* 0x000fc8000bf05070 */
[----:B------:R-:W-:-:S13]  /*4080*/  ISETP.NE.AND.EX P0, PT, RZ, UR7, PT, P0 ;  /* 0x00000007ff007c0c */ /* 0x000fda000bf05300 */
[----:B------:R-:W-:Y:S05]  /*4090*/  @!P0 BREAK B0 ;  /* 0x0000000000008942 */ /* 0x000fea0003800000 */
[----:B------:R-:W-:Y:S05]  /*40a0*/  @P0 BRA `(.L_x_75) ;  /* 0x0000000000100947 */ /* 0x000fea0003800000 */
[----:B------:R-:W-:Y:S05]  /*40b0*/  BRA `(.L_x_10) ;  /* 0x0000002800907947 */ /* 0x000fea0003800000 */
.L_x_76:
[----:B-----5:R-:W-:-:S13]  /*40c0*/  FSETP.NEU.AND P0, PT, R57, RZ, PT ;  /* 0x000000ff3900720b */ /* 0x020fda0003f0d000 */
[----:B------:R-:W-:Y:S05]  /*40d0*/  @!P0 BREAK B0 ;  /* 0x0000000000008942 */ /* 0x000fea0003800000 */
[----:B------:R-:W-:Y:S05]  /*40e0*/  @!P0 BRA `(.L_x_10) ;  /* 0x0000002800848947 */ /* 0x000fea0003800000 */
.L_x_75:
[----:B------:R-:W-:Y:S05]  /*40f0*/  BSYNC B0 ;  /* 0x0000000000007941 */ /* 0x000fea0003800000 */
.L_x_74:
[----:B------:R-:W-:-:S04]  /*4100*/  LOP3.LUT R19, R19, 0x1, RZ, 0xfc, !PT ;  /* 0x0000000113137812 */ /* 0x000fc800078efcff */
[----:B------:R-:W-:-:S13]  /*4110*/  ISETP.NE.AND P0, PT, R19, 0x3, PT ;  /* 0x000000031300780c */ /* 0x000fda0003f05270 */
[----:B------:R-:W-:Y:S05]  /*4120*/  @!P0 BRA `(.L_x_78) ;  /* 0x0000000000048947 */ /* 0x000fea0003800000 */
[----:B------:R-:W-:Y:S01]  /*4130*/  BPT.TRAP 0x1 ;  /* 0x000000040000795c */ /* 0x000fe20000300000 */
.L_x_78:
[----:B------:R-:W3:Y:S01]  /*4140*/  S2UR UR5, SR_CgaCtaId ;  /* 0x00000000000579c3 */ /* 0x000ee20000008800 */
[----:B------:R-:W-:Y:S02]  /*4150*/  UMOV UR4, 0x400 ;  /* 0x0000040000047882 */ /* 0x000fe40000000000 */
[----:B---3--:R-:W-:-:S04]  /*4160*/  ULEA UR4, UR5, UR4, 0x18 ;  /* 0x0000000405047291 */ /* 0x008fc8000f8ec03f */
[----:B------:R-:W-:-:S04]  /*4170*/  ULEA UR4, UR36, UR4, 0x3 ;  /* 0x0000000424047291 */ /* 0x000fc8000f8e183f */
[----:B------:R-:W-:-:S04]  /*4180*/  UIADD3 UR4, UR4, 0x98, URZ ;  /* 0x0000009804047890 */ /* 0x000fc8000fffe03f */
[----:B------:R-:W-:-:S09]  /*4190*/  UPRMT UR4, UR5, 0x654, UR4 ;  /* 0x0000065405047896 */ /* 0x000fd20008000004 */
[----:B------:R-:W-:Y:S01]  /*41a0*/  SYNCS.ARRIVE.TRANS64.RED.A1T0 RZ, [UR4], RZ ;  /* 0x000000ffffff79a7 */ /* 0x000fe20008100404 */
[----:B------:R-:W-:Y:S05]  /*41b0*/  BRA `(.L_x_10) ;  /* 0x0000002800507947 */ /* 0x000fea0003800000 */
.L_x_9:
[----:B------:R-:W-:Y:S01]  /*41c0*/  ULDC.64 UR4, c[0x0][0x8f8] ;  /* 0x00023e0000047ab9 */ /* 0x000fe20000000a00 */
[----:B------:R-:W-:Y:S01]  /*41d0*/  PRMT R11, RZ, 0x7610, R11 ;  /* 0x00007610ff0b7816 */ /* 0x000fe2000000000b */
[----:B------:R-:W-:Y:S01]  /*41e0*/  IMAD.MOV.U32 R13, RZ, RZ, -0x1 ;  /* 0xffffffffff0d7424 */ /* 0x000fe200078e00ff */
[----:B------:R-:W-:Y:S01]  /*41f0*/  ISETP.GE.U32.AND P0, PT, R16, UR4, PT ;  /* 0x0000000410007c0c */ /* 0x000fe2000bf06070 */
[----:B------:R-:W-:Y:S02]  /*4200*/  IMAD.MOV.U32 R7, RZ, RZ, -0x1 ;  /* 0xffffffffff077424 */ /* 0x000fe400078e00ff */
[----:B------:R-:W-:Y:S01]  /*4210*/  IMAD.MOV.U32 R6, RZ, RZ, -0x1 ;  /* 0xffffffffff067424 */ /* 0x000fe200078e00ff */
[----:B------:R-:W-:-:S13]  /*4220*/  ISETP.GE.U32.AND.EX P0, PT, R17, UR5, PT, P0 ;  /* 0x0000000511007c0c */ /* 0x000fda000bf06100 */
        /* <DEDUP_REMOVED lines=19> */
.L_x_80:
[-CC-:B------:R-:W-:Y:S01]  /*4360*/  SHF.R.U64 R20, R14, R24.reuse, R15.reuse ;  /* 0x000000180e147219 */ /* 0x180fe2000000120f */
[----:B------:R-:W1:Y:S01]  /*4370*/  LDC R28, c[0x0][0x8c0] ;  /* 0x00023000ff1c7b82 */ /* 0x000e620000000800 */
[----:B------:R-:W-:Y:S01]  /*4380*/  SHF.R.U32.HI R6, RZ, R24, R15 ;  /* 0x00000018ff067219 */ /* 0x000fe2000001160f */
[----:B------:R-:W-:Y:S01]  /*4390*/  ULDC UR4, c[0x0][0x150] ;  /* 0x0000540000047ab9 */ /* 0x000fe20000000800 */
[----:B------:R-:W-:Y:S01]  /*43a0*/  IADD3 R9, P0, RZ, -R20, RZ ;  /* 0x80000014ff097210 */ /* 0x000fe20007f1e0ff */
[----:B------:R-:W-:Y:S01]  /*43b0*/  IMAD.MOV.U32 R13, RZ, RZ, -0x1 ;  /* 0xffffffffff0d7424 */ /* 0x000fe200078e00ff */
[----:B------:R-:W-:-:S03]  /*43c0*/  I2FP.F32.U32 R11, R8 ;  /* 0x00000008000b7245 */ /* 0x000fc60000201000 */
[----:B------:R-:W2:Y:S01]  /*43d0*/  LDC.64 R30, c[0x0][0x8e8] ;  /* 0x00023a00ff1e7b82 */ /* 0x000ea20000000a00 */
[----:B------:R-:W-:Y:S02]  /*43e0*/  IMAD.X R7, RZ, RZ, ~R6, P0 ;  /* 0x000000ffff077224 */ /* 0x000fe400000e0e06 */
[----:B------:R-:W-:Y:S01]  /*43f0*/  FMUL R11, R11, UR4 ;  /* 0x000000040b0b7c20 */ /* 0x000fe20008400000 */
[----:B------:R-:W-:Y:S01]  /*4400*/  ULDC UR4, c[0x0][0x154] ;  /* 0x0000550000047ab9 */ /* 0x000fe20000000800 */
[-C--:B------:R-:W-:Y:S02]  /*4410*/  IMAD R12, R7, R26.reuse, RZ ;  /* 0x0000001a070c7224 */ /* 0x080fe400078e02ff */
[C---:B------:R-:W-:Y:S01]  /*4420*/  IMAD.WIDE.U32 R6, R9.reuse, R26, R16 ;  /* 0x0000001a09067225 */ /* 0x040fe200078e0010 */
[----:B------:R-:W3:Y:S01]  /*4430*/  LDC R24, c[0x0][0x8b0] ;  /* 0x00022c00ff187b82 */ /* 0x000ee20000000800 */
[----:B------:R-:W4:Y:S02]  /*4440*/  F2I.U32.TRUNC.NTZ R11, R11 ;  /* 0x0000000b000b7305 */ /* 0x000f24000020f000 */
[----:B------:R-:W-:-:S04]  /*4450*/  IMAD R9, R9, R27, R12 ;  /* 0x0000001b09097224 */ /* 0x000fc800078e020c */
[----:B------:R-:W-:Y:S01]  /*4460*/  IMAD.IADD R7, R7, 0x1, R9 ;  /* 0x0000000107077824 */ /* 0x000fe200078e0209 */
[----:B------:R-:W3:Y:S04]  /*4470*/  LDC R25, c[0x0][0x148] ;  /* 0x00005200ff197b82 */ /* 0x000ee80000000800 */
[----:B-1----:R-:W-:Y:S02]  /*4480*/  SHF.R.U64 R14, R6, R28, R7 ;  /* 0x0000001c060e7219 */ /* 0x002fe40000001207 */
[----:B------:R-:W-:Y:S02]  /*4490*/  I2FP.F32.U32 R6, R10 ;  /* 0x0000000a00067245 */ /* 0x000fe40000201000 */
[----:B------:R-:W1:Y:S01]  /*44a0*/  LDC R9, c[0x0][0x144] ;  /* 0x00005100ff097b82 */ /* 0x000e620000000800 */
[----:B--2---:R-:W-:Y:S01]  /*44b0*/  ISETP.NE.U32.AND P0, PT, R30, RZ, PT ;  /* 0x000000ff1e00720c */ /* 0x004fe20003f05070 */
[----:B----4-:R-:W-:Y:S01]  /*44c0*/  IMAD.MOV R11, RZ, RZ, -R11 ;  /* 0x000000ffff0b7224 */ /* 0x010fe200078e0a0b */
[----:B------:R-:W-:Y:S01]  /*44d0*/  SHF.R.U32.HI R7, RZ, R28, R7 ;  /* 0x0000001cff077219 */ /* 0x000fe20000011607 */
[----:B------:R-:W-:Y:S01]  /*44e0*/  FMUL R12, R6, UR4 ;  /* 0x00000004060c7c20 */ /* 0x000fe20008400000 */
[----:B------:R-:W-:Y:S01]  /*44f0*/  ISETP.NE.AND.EX P0, PT, R31, RZ, PT, P0 ;  /* 0x000000ff1f00720c */ /* 0x000fe20003f05300 */
[----:B------:R-:W-:-:S02]  /*4500*/  ULDC UR4, c[0x0][0x900] ;  /* 0x0002400000047ab9 */ /* 0x000fc40000000800 */
[----:B------:R-:W2:Y:S01]  /*4510*/  LDC R26, c[0x0][0x8a8] ;  /* 0x00022a00ff1a7b82 */ /* 0x000ea20000000800 */
[-CC-:B---3--:R-:W-:Y:S02]  /*4520*/  SHF.R.U64 R21, R14, R24.reuse, R7.reuse ;  /* 0x000000180e157219 */ /* 0x188fe40000001207 */
[----:B------:R-:W-:Y:S02]  /*4530*/  SHF.R.U32.HI R6, RZ, R24, R7 ;  /* 0x00000018ff067219 */ /* 0x000fe40000011607 */
[----:B------:R3:W4:Y:S01]  /*4540*/  F2I.U32.TRUNC.NTZ R24, R12 ;  /* 0x0000000c00187305 */ /* 0x000722000020f000 */
[----:B------:R-:W-:Y:S02]  /*4550*/  SHF.L.U32 R32, R13, UR4, RZ ;  /* 0x000000040d207c19 */ /* 0x000fe400080006ff */
[----:B------:R-:W2:Y:S01]  /*4560*/  LDC R27, c[0x0][0x8f0] ;  /* 0x00023c00ff1b7b82 */ /* 0x000ea20000000800 */
[--C-:B------:R-:W-:Y:S02]  /*4570*/  SHF.R.U64 R23, R21, UR4, R6.reuse ;  /* 0x0000000415177c19 */ /* 0x100fe40008001206 */
[----:B------:R-:W-:-:S03]  /*4580*/  SHF.R.U32.HI R7, RZ, UR4, R6 ;  /* 0x00000004ff077c19 */ /* 0x000fc60008011606 */
[----:B------:R-:W-:Y:S02]  /*4590*/  IMAD.MOV.U32 R6, RZ, RZ, R23 ;  /* 0x000000ffff067224 */ /* 0x000fe400078e0017 */
[----:B------:R-:W2:Y:S01]  /*45a0*/  LDC R29, c[0x0][0x8e0] ;  /* 0x00023800ff1d7b82 */ /* 0x000ea20000000800 */
[----:B-1----:R-:W-:-:S07]  /*45b0*/  IMAD R28, R9, R11, R8 ;  /* 0x0000000b091c7224 */ /* 0x002fce00078e0208 */
        /* <DEDUP_REMOVED lines=12> */
.L_x_81:
[----:B------:R-:W-:Y:S01]  /*4680*/  ISETP.NE.AND P0, PT, R2, 0x1, PT ;  /* 0x000000010200780c */ /* 0x000fe20003f05270 */
[----:B------:R-:W-:Y:S01]  /*4690*/  USHF.L.U32 UR4, UR44, UR4, URZ ;  /* 0x000000042c047299 */ /* 0x000fe2000800063f */
[----:B------:R-:W-:Y:S01]  /*46a0*/  LOP3.LUT R32, RZ, R32, RZ, 0x33, !PT ;  /* 0x00000020ff207212 */ /* 0x000fe200078e33ff */
[----:B--2---:R-:W-:Y:S01]  /*46b0*/  VIADD R9, R26, 0xffffffff ;  /* 0xffffffff1a097836 */ /* 0x004fe20000000000 */
[----:B------:R-:W-:Y:S01]  /*46c0*/  SHF.R.U64 R7, R6, R27, R7 ;  /* 0x0000001b06077219 */ /* 0x000fe20000001207 */
[----:B------:R-:W-:Y:S01]  /*46d0*/  IMAD.MOV R24, RZ, RZ, -R24 ;  /* 0x000000ffff187224 */ /* 0x000fe200078e0a18 */
[----:B------:R-:W-:Y:S01]  /*46e0*/  LOP3.LUT R6, R21, R32, RZ, 0xc0, !PT ;  /* 0x0000002015067212 */ /* 0x000fe200078ec0ff */
[----:B------:R-:W-:Y:S02]  /*46f0*/  IMAD.MOV.U32 R11, RZ, RZ, 0x1 ;  /* 0x00000001ff0b7424 */ /* 0x000fe400078e00ff */
[----:B------:R-:W-:Y:S02]  /*4700*/  IMAD.MOV R8, RZ, RZ, -R7 ;  /* 0x000000ffff087224 */ /* 0x000fe400078e0a07 */
[----:B------:R-:W-:Y:S01]  /*4710*/  IMAD R13, R7, UR4, R6 ;  /* 0x00000004070d7c24 */ /* 0x000fe2000f8e0206 */
[----:B------:R-:W-:Y:S01]  /*4720*/  LOP3.LUT R7, R14, R9, RZ, 0xc0, !PT ;  /* 0x000000090e077212 */ /* 0x000fe200078ec0ff */
[----:B------:R-:W-:-:S02]  /*4730*/  @P0 IMAD R28, R25, R24, R10 ;  /* 0x00000018191c0224 */ /* 0x000fc400078e020a */
[----:B------:R-:W-:Y:S02]  /*4740*/  IMAD R6, R8, R29, R23 ;  /* 0x0000001d08067224 */ /* 0x000fe400078e0217 */
[----:B-1----:R-:W-:Y:S02]  /*4750*/  IMAD R13, R13, R33, R28 ;  /* 0x000000210d0d7224 */ /* 0x002fe400078e021c */
[----:B------:R-:W-:-:S05]  /*4760*/  IMAD R6, R6, R26, R7 ;  /* 0x0000001a06067224 */ /* 0x000fca00078e0207 */
[----:B------:R-:W-:Y:S02]  /*4770*/  SEL R7, R6, R13, !P0 ;  /* 0x0000000d06077207 */ /* 0x000fe40004000000 */
[----:B------:R-:W-:Y:S01]  /*4780*/  SEL R13, R13, R6, !P0 ;  /* 0x000000060d0d7207 */ /* 0x000fe20004000000 */
[----:B------:R-:W-:-:S07]  /*4790*/  IMAD.MOV.U32 R6, RZ, RZ, R20 ;  /* 0x000000ffff067224 */ /* 0x000fce00078e0014 */
.L_x_79:
[----:B------:R-:W-:-:S08]  /*47a0*/  NOP ;  /* 0x0000000000007918 */ /* 0x000fd00000000000 */
[----:B------:R-:W1:-:S00]  /*47b0*/  USETMAXREG.DEALLOC.CTAPOOL 0x28 ;  /* 0x00000028000079c8 */ /* 0x000e4000080e0500 */
[----:B-1----:R-:W-:-:S13]  /*47c0*/  ISETP.NE.AND P0, PT, R0, 0x1, PT ;  /* 0x000000010000780c */ /* 0x002fda0003f05270 */
[----:B------:R-:W-:Y:S05]  /*47d0*/  @!P0 BRA `(.L_x_10) ;  /* 0x0000002000c88947 */ /* 0x000fea0003800000 */
[----:B------:R-:W-:Y:S05]  /*47e0*/  @!P3 BRA `(.L_x_82) ;  /* 0x000000100054b947 */ /* 0x000fea0003800000 */
[----:B------:R-:W-:-:S04]  /*47f0*/  PRMT R3, R3, 0x9910, RZ ;  /* 0x0000991003037816 */ /* 0x000fc800000000ff */
[----:B------:R-:W-:-:S04]  /*4800*/  ISETP.NE.AND P0, PT, R3, RZ, PT ;  /* 0x000000ff0300720c */ /* 0x000fc80003f05270 */
[----:B------:R-:W-:-:S13]  /*4810*/  ISETP.NE.OR P0, PT, R0, 0x2, !P0 ;  /* 0x000000020000780c */ /* 0x000fda0004705670 */
[----:B------:R-:W-:Y:S05]  /*4820*/  @P0 BRA `(.L_x_10) ;  /* 0x0000002000b40947 */ /* 0x000fea0003800000 */
[----:B------:R-:W-:-:S13]  /*4830*/  LOP3.LUT P1, RZ, R11, 0xff, RZ, 0xc0, !PT ;  /* 0x000000ff0bff7812 */ /* 0x000fda000782c0ff */
[----:B------:R-:W-:Y:S05]  /*4840*/  @!P1 BRA `(.L_x_83) ;  /* 0x0000000000189947 */ /* 0x000fea0003800000 */
[----:B------:R-:W-:Y:S01]  /*4850*/  UMOV UR4, 0x400 ;  /* 0x0000040000047882 */ /* 0x000fe20000000000 */
[----:B------:R-:W-:Y:S01]  /*4860*/  IMAD.MOV.U32 R0, RZ, RZ, RZ ;  /* 0x000000ffff007224 */ /* 0x000fe200078e00ff */
[----:B------:R-:W-:-:S04]  /*4870*/  ULEA UR4, UR46, UR4, 0x18 ;  /* 0x000000042e047291 */ /* 0x000fc8000f8ec03f */
[----:B------:R-:W-:-:S05]  /*4880*/  SHF.L.U32 R0, R0, 0x1f, RZ ;  /* 0x0000001f00007819 */ /* 0x000fca00000006ff */
[----:B------:R-:W1:Y:S02]  /*4890*/  SYNCS.PHASECHK.TRANS64.TRYWAIT P0, [UR4+0xb8], R0 ;  /* 0x0000b800ff0075a7 */ /* 0x000e640008000144 */
[----:B-1----:R-:W-:Y:S05]  /*48a0*/  @!P0 BRA `(.L_x_84) ;  /* 0x0000002000f08947 */ /* 0x002fea0003800000 */
.L_x_83:
[----:B------:R-:W-:Y:S01]  /*48b0*/  PRMT R9, RZ, 0x7610, R9 ;  /* 0x00007610ff097816 */ /* 0x000fe20000000009 */
[----:B------:R-:W-:Y:S06]  /*48c0*/  @P2 BRA `(.L_x_85) ;  /* 0x0000000000242947 */ /* 0x000fec0003800000 */
[----:B------:R-:W-:Y:S02]  /*48d0*/  ULDC.64 UR4, c[0x0][0x588] ;  /* 0x0001620000047ab9 */ /* 0x000fe40000000a00 */
[----:B------:R-:W-:-:S04]  /*48e0*/  ISETP.NE.U32.AND P0, PT, RZ, UR4, PT ;  /* 0x00000004ff007c0c */ /* 0x000fc8000bf05070 */
[----:B------:R-:W-:-:S13]  /*48f0*/  ISETP.NE.AND.EX P0, PT, RZ, UR5, PT, P0 ;  /* 0x00000005ff007c0c */ /* 0x000fda000bf05300 */
[----:B------:R-:W-:Y:S05]  /*4900*/  @!P0 BRA `(.L_x_86) ;  /* 0x00000000000c8947 */ /* 0x000fea0003800000 */
[----:B------:R2:W5:Y:S01]  /*4910*/  LDG.E R11, desc[UR54][R4.64] ;  /* 0x00000036040b7981 */ /* 0x000562000c1e1900 */
[----:B------:R-:W-:Y:S01]  /*4920*/  IMAD.MOV.U32 R9, RZ, RZ, 0x1 ;  /* 0x00000001ff097424 */ /* 0x000fe200078e00ff */
[----:B------:R-:W-:Y:S06]  /*4930*/  BRA `(.L_x_85) ;  /* 0x0000000000087947 */ /* 0x000fec0003800000 */
.L_x_86:
[----:B------:R-:W3:Y:S01]  /*4940*/  LDC R11, c[0x0][0x580] ;  /* 0x00016000ff0b7b82 */ /* 0x000ee20000000800 */
[----:B------:R-:W-:-:S07]  /*4950*/  IMAD.MOV.U32 R9, RZ, RZ, 0x1 ;  /* 0x00000001ff097424 */ /* 0x000fce00078e00ff */
.L_x_85:
[----:B------:R-:W-:Y:S01]  /*4960*/  UMOV UR4, URZ ;  /* 0x0000003f00047c82 */ /* 0x000fe20008000000 */
[----:B-1----:R-:W-:Y:S01]  /*4970*/  IMAD.MOV.U32 R0, RZ, RZ, 0x1 ;  /* 0x00000001ff007424 */ /* 0x002fe200078e00ff */
[----:B------:R-:W-:Y:S06]  /*4980*/  @!P1 BRA `(.L_x_87) ;  /* 0x0000000c00489947 */ /* 0x000fec0003800000 */
[----:B------:R-:W1:Y:S01]  /*4990*/  LDC R3, c[0x0][0x8a8] ;  /* 0x00022a00ff037b82 */ /* 0x000e620000000800 */
[----:B------:R-:W-:Y:S01]  /*49a0*/  IMAD.MOV.U32 R0, RZ, RZ, -0x1 ;  /* 0xffffffffff007424 */ /* 0x000fe200078e00ff */
[----:B------:R-:W-:Y:S01]  /*49b0*/  ULDC UR5, c[0x0][0x900] ;  /* 0x0002400000057ab9 */ /* 0x000fe20000000800 */
[----:B------:R-:W-:Y:S01]  /*49c0*/  LOP3.LUT R10, R19, 0x2, RZ, 0xfc, !PT ;  /* 0x00000002130a7812 */ /* 0x000fe200078efcff */
[----:B------:R-:W-:Y:S01]  /*49d0*/  ULDC.64 UR14, c[0x0][0x198] ;  /* 0x00006600000e7ab9 */ /* 0x000fe20000000a00 */
[----:B------:R-:W-:Y:S01]  /*49e0*/  UMOV UR4, URZ ;  /* 0x0000003f00047c82 */ /* 0x000fe20008000000 */
[----:B------:R-:W-:Y:S01]  /*49f0*/  SHF.L.U32 R8, R0, UR5, RZ ;  /* 0x0000000500087c19 */ /* 0x000fe200080006ff */
[----:B------:R-:W-:Y:S01]  /*4a00*/  IMAD.MOV.U32 R0, RZ, RZ, 0x1 ;  /* 0x00000001ff007424 */ /* 0x000fe200078e00ff */
[----:B------:R-:W-:Y:S02]  /*4a10*/  USHF.L.U32 UR13, UR44, UR5, URZ ;  /* 0x000000052c0d7299 */ /* 0x000fe4000800063f */
[----:B------:R-:W-:Y:S01]  /*4a20*/  LOP3.LUT R8, RZ, R8, RZ, 0x33, !PT ;  /* 0x00000008ff087212 */ /* 0x000fe200078e33ff */
[----:B------:R-:W-:Y:S01]  /*4a30*/  ULDC.64 UR22, c[0x0][0x588] ;  /* 0x0001620000167ab9 */ /* 0x000fe20000000a00 */
[----:B------:R-:W-:Y:S01]  /*4a40*/  ULDC.64 UR24, c[0x0][0x8f8] ;  /* 0x00023e0000187ab9 */ /* 0x000fe20000000a00 */
[----:B------:R-:W-:Y:S01]  /*4a50*/  ULDC.64 UR26, c[0x0][0x590] ;  /* 0x00016400001a7ab9 */ /* 0x000fe20000000a00 */
[----:B-1----:R-:W-:-:S07]  /*4a60*/  VIADD R3, R3, 0xffffffff ;  /* 0xffffffff03037836 */ /* 0x002fce0000000000 */
.L_x_107:
[----:B------:R-:W-:Y:S02]  /*4a70*/  ISETP.NE.U32.AND P0, PT, RZ, UR26, PT ;  /* 0x0000001aff007c0c */ /* 0x000fe4000bf05070 */
[----:B------:R-:W-:Y:S02]  /*4a80*/  R2UR UR19, R13 ;  /* 0x000000000d1372ca */ /* 0x000fe400000e0000 */
[----:B------:R-:W-:Y:S02]  /*4a90*/  R2UR UR18, R7 ;  /* 0x00000000071272ca */ /* 0x000fe400000e0000 */
[----:B------:R-:W-:-:S09]  /*4aa0*/  ISETP.NE.AND.EX P0, PT, RZ, UR27, PT, P0 ;  /* 0x0000001bff007c0c */ /* 0x000fd2000bf05300 */
[----:B------:R-:W-:Y:S02]  /*4ab0*/  USHF.L.U32 UR19, UR19, 0x7, URZ ;  /* 0x0000000713137899 */ /* 0x000fe4000800063f */
[----:B------:R-:W-:Y:S02]  /*4ac0*/  USHF.L.U32 UR18, UR18, 0x6, URZ ;  /* 0x0000000612127899 */ /* 0x000fe4000800063f */
[----:B------:R-:W-:Y:S10]  /*4ad0*/  @!P0 BRA `(.L_x_88) ;  /* 0x00000000002c8947 */ /* 0x000ff40003800000 */
[----:B------:R-:W-:-:S04]  /*4ae0*/  ISETP.NE.U32.AND P1, PT, RZ, UR22, PT ;  /* 0x00000016ff007c0c */ /* 0x000fc8000bf25070 */
[----:B------:R-:W-:-:S13]  /*4af0*/  ISETP.NE.AND.EX P1, PT, RZ, UR23, PT, P1 ;  /* 0x00000017ff007c0c */ /* 0x000fda000bf25310 */
[----:B------:R-:W-:Y:S05]  /*4b00*/  @!P1 BRA `(.L_x_89) ;  /* 0x0000000000189947 */ /* 0x000fea0003800000 */
[----:B--2---:R-:W1:Y:S01]  /*4b10*/  LDC.64 R4, c[0x0][0x588] ;  /* 0x00016200ff047b82 */ /* 0x004e620000000a00 */
[----:B------:R-:W-:-:S04]  /*4b20*/  IMAD R7, R6, UR26, RZ ;  /* 0x0000001a06077c24 */ /* 0x000fc8000f8e02ff */
[----:B-1----:R-:W-:-:S05]  /*4b30*/  IMAD.WIDE R4, R7, 0x4, R4 ;  /* 0x0000000407047825 */ /* 0x002fca00078e0204 */
[----:B---3-5:R1:W5:Y:S01]  /*4b40*/  LDG.E R11, desc[UR54][R4.64] ;  /* 0x00000036040b7981 */ /* 0x028362000c1e1900 */
[----:B------:R-:W-:Y:S01]  /*4b50*/  IMAD.MOV.U32 R9, RZ, RZ, 0x1 ;  /* 0x00000001ff097424 */ /* 0x000fe200078e00ff */
[----:B------:R-:W-:Y:S06]  /*4b60*/  BRA `(.L_x_88) ;  /* 0x0000000000087947 */ /* 0x000fec0003800000 */
.L_x_89:
[----:B---3-5:R-:W4:Y:S01]  /*4b70*/  LDC R11, c[0x0][0x580] ;  /* 0x00016000ff0b7b82 */ /* 0x028f220000000800 */
[----:B------:R-:W-:-:S07]  /*4b80*/  IMAD.MOV.U32 R9, RZ, RZ, 0x1 ;  /* 0x00000001ff097424 */ /* 0x000fce00078e00ff */
.L_x_88:
[----:B------:R-:W-:Y:S05]  /*4b90*/  @!P0 BRA `(.L_x_90) ;  /* 0x00000000001c8947 */ /* 0x000fea0003800000 */
[----:B------:R-:W-:-:S13]  /*4ba0*/  LOP3.LUT P2, RZ, R9, 0xff, RZ, 0xc0, !PT ;  /* 0x000000ff09ff7812 */ /* 0x000fda000784c0ff */
[----:B-12---:R-:W1:Y:S02]  /*4bb0*/  @!P2 LDC.64 R4, c[0x0][0x588] ;  /* 0x00016200ff04ab82 */ /* 0x006e640000000a00 */
[----:B-1----:R-:W-:-:S04]  /*4bc0*/  @!P2 ISETP.NE.U32.AND P0, PT, R4, RZ, PT ;  /* 0x000000ff0400a20c */ /* 0x002fc80003f05070 */
[----:B------:R-:W-:Y:S02]  /*4bd0*/  @!P2 ISETP.NE.AND.EX P1, PT, R5, RZ, PT, P0 ;  /* 0x000000ff0500a20c */ /* 0x000fe40003f25300 */
[----:B---345:R-:W-:Y:S02]  /*4be0*/  @P2 FSETP.EQ.AND P0, PT, R11, RZ, PT ;  /* 0x000000ff0b00220b */ /* 0x038fe40003f02000 */
[----:B------:R-:W-:Y:S01]  /*4bf0*/  @!P2 PLOP3.LUT P0, PT, P1, PT, PT, 0x8, 0x0 ;  /* 0x000000000000a81c */ /* 0x000fe20000f0e170 */
[----:B------:R-:W-:-:S12]  /*4c00*/  BRA `(.L_x_91) ;  /* 0x0000000000047947 */ /* 0x000fd80003800000 */
.L_x_90:
[----:B---345:R-:W-:-:S13]  /*4c10*/  FSETP.EQ.AND P0, PT, R11, RZ, PT ;  /* 0x000000ff0b00720b */ /* 0x038fda0003f02000 */
.L_x_91:
[----:B------:R-:W-:Y:S02]  /*4c20*/  ISETP.NE.AND P2, PT, R10, 0x3, PT ;  /* 0x000000030a00780c */ /* 0x000fe40003f45270 */
[----:B------:R-:W-:-:S04]  /*4c30*/  ELECT P1, URZ, PT ;  /* 0x00000000003f782f */ /* 0x000fc80003820000 */
[----:B------:R-:W-:-:S07]  /*4c40*/  PLOP3.LUT P0, PT, P1, P0, PT, 0x20, 0x0 ;  /* 0x000000000000781c */ /* 0x000fce0000f00470 */
[----:B------:R-:W-:Y:S06]  /*4c50*/  @!P2 BRA `(.L_x_92) ;  /* 0x000000000004a947 */ /* 0x000fec0003800000 */
[----:B------:R-:W-:Y:S01]  /*4c60*/  BPT.TRAP 0x1 ;  /* 0x000000040000795c */ /* 0x000fe20000300000 */
.L_x_92:
[----:B------:R-:W3:Y:S01]  /*4c70*/  S2UR UR46, SR_CgaCtaId ;  /* 0x00000000002e79c3 */ /* 0x000ee20000008800 */
[----:B------:R-:W-:Y:S01]  /*4c80*/  UMOV UR5, 0x400 ;  /* 0x0000040000057882 */ /* 0x000fe20000000000 */
[----:B-12---:R-:W-:Y:S01]  /*4c90*/  SHF.L.U32 R4, R0, 0x1f, RZ ;  /* 0x0000001f00047819 */ /* 0x006fe200000006ff */
[----:B---3--:R-:W-:-:S04]  /*4ca0*/  ULEA UR6, UR46, UR5, 0x18 ;  /* 0x000000052e067291 */ /* 0x008fc8000f8ec03f */
[----:B------:R-:W-:-:S09]  /*4cb0*/  ULEA UR5, UR4, UR6, 0x3 ;  /* 0x0000000604057291 */ /* 0x000fd2000f8e183f */
[----:B------:R-:W1:Y:S02]  /*4cc0*/  SYNCS.PHASECHK.TRANS64.TRYWAIT P1, [UR5+0x98], R4 ;  /* 0x00009804ff0075a7 */ /* 0x000e640008020145 */
[----:B-1----:R-:W-:Y:S05]  /*4cd0*/  @!P1 BRA `(.L_x_93) ;  /* 0x0000001c00fc9947 */ /* 0x002fea0003800000 */
.L_x_139:
[----:B------:R-:W-:Y:S04]  /*4ce0*/  BSSY B0, `(.L_x_94) ;  /* 0x000000f000007945 */ /* 0x000fe80003800000 */
[----:B------:R-:W-:Y:S05]  /*4cf0*/  @!P0 BRA `(.L_x_95) ;  /* 0x0000000000348947 */ /* 0x000fea0003800000 */
[----:B------:R-:W-:Y:S01]  /*4d00*/  ULEA UR16, UR4, UR6, 0xd ;  /* 0x0000000604107291 */ /* 0x000fe2000f8e683f */
[----:B------:R-:W-:Y:S01]  /*4d10*/  R2UR UR20, R6 ;  /* 0x00000000061472ca */ /* 0x000fe200000e0000 */
[----:B------:R-:W-:Y:S02]  /*4d20*/  UIADD3 UR8, UP0, UR14, 0x3f0, URZ ;  /* 0x000003f00e087890 */ /* 0x000fe4000ff1e03f */
[----:B------:R-:W-:Y:S02]  /*4d30*/  UIADD3 UR17, UR5, 0x80, URZ ;  /* 0x0000008005117890 */ /* 0x000fe4000fffe03f */
[----:B------:R-:W-:Y:S02]  /*4d40*/  UIADD3 UR16, UR16, 0x200, URZ ;  /* 0x0000020010107890 */ /* 0x000fe4000fffe03f */
[----:B------:R-:W-:Y:S01]  /*4d50*/  UIADD3.X UR9, URZ, UR15, URZ, UP0, !UPT ;  /* 0x0000000f3f097290 */ /* 0x000fe200087fe43f */
[----:B------:R-:W-:Y:S01]  /*4d60*/  UMOV UR10, 0x0 ;  /* 0x00000000000a7882 */ /* 0x000fe20000000000 */
[----:B------:R-:W-:-:S07]  /*4d70*/  UMOV UR11, 0x10000000 ;  /* 0x10000000000b7882 */ /* 0x000fce0000000000 */
[----:B------:R2:W-:Y:S02]  /*4d80*/  UTMALDG.3D [UR16], [UR8], desc[UR10] ;  /* 0x00000a10080075b4 */ /* 0x0005e40008011000 */
[----:B--2---:R-:W-:Y:S05]  /*4d90*/  @!P2 BRA `(.L_x_96) ;  /* 0x000000000004a947 */ /* 0x004fea0003800000 */
[----:B------:R-:W-:Y:S01]  /*4da0*/  BPT.TRAP 0x1 ;  /* 0x000000040000795c */ /* 0x000fe20000300000 */
.L_x_96:
[----:B-1----:R-:W1:Y:S02]  /*4db0*/  LDC R4, c[0x0][0x800] ;  /* 0x00020000ff047b82 */ /* 0x002e640000000800 */
[----:B-1----:R2:W-:Y:S02]  /*4dc0*/  SYNCS.ARRIVE.TRANS64.RED.A0TR RZ, [UR5+0x80], R4 ;  /* 0x00008004ffff79a7 */ /* 0x0025e40008300405 */
.L_x_95:
[----:B------:R-:W-:Y:S05]  /*4dd0*/  BSYNC B0 ;  /* 0x0000000000007941 */ /* 0x000fea0003800000 */
.L_x_94:
[----:B------:R-:W-:Y:S05]  /*4de0*/  @!P2 BRA `(.L_x_97) ;  /* 0x000000000004a947 */ /* 0x000fea0003800000 */
[----:B------:R-:W-:Y:S01]  /*4df0*/  BPT.TRAP 0x1 ;  /* 0x000000040000795c */ /* 0x000fe20000300000 */
.L_x_97:
[----:B------:R-:W-:Y:S02]  /*4e00*/  UIADD3 UR5, UR5, 0x80, URZ ;  /* 0x0000008005057890 */ /* 0x000fe4000fffe03f */
[----:B------:R-:W-:Y:S02]  /*4e10*/  UIADD3 UR4, UR4, 0x1, URZ ;  /* 0x0000000104047890 */ /* 0x000fe4000fffe03f */
[----:B------:R-:W-:Y:S02]  /*4e20*/  UPRMT UR5, UR46, 0x654, UR5 ;  /* 0x000006542e057896 */ /* 0x000fe40008000005 */
[----:B------:R-:W-:-:S04]  /*4e30*/  UISETP.NE.AND UP0, UPT, UR4, 0x3, UPT ;  /* 0x000000030400788c */ /* 0x000fc8000bf05270 */
[----:B------:R-:W-:-:S03]  /*4e40*/  USEL UR7, URZ, 0x1, UP0 ;  /* 0x000000013f077887 */ /* 0x000fc60008000000 */
[----:B------:R-:W-:Y:S01]  /*4e50*/  SYNCS.ARRIVE.TRANS64.RED.A1T0 RZ, [UR5], RZ ;  /* 0x000000ffffff79a7 */ /* 0x000fe20008100405 */
[----:B------:R-:W-:Y:S02]  /*4e60*/  USEL UR5, UR4, URZ, UP0 ;  /* 0x0000003f04057287 */ /* 0x000fe40008000000 */
[----:B-1----:R-:W-:Y:S01]  /*4e70*/  LOP3.LUT R5, R0, UR7, RZ, 0x3c, !PT ;  /* 0x0000000700057c12 */ /* 0x002fe2000f8e3cff */
[----:B------:R-:W-:Y:S09]  /*4e80*/  @!P2 BRA `(.L_x_98) ;  /* 0x000000000004a947 */ /* 0x000ff20003800000 */
[----:B------:R-:W-:Y:S01]  /*4e90*/  BPT.TRAP 0x1 ;  /* 0x000000040000795c */ /* 0x000fe20000300000 */
.L_x_98:
[----:B------:R-:W-:Y:S01]  /*4ea0*/  ULEA UR4, UR5, UR6, 0x3 ;  /* 0x0000000605047291 */ /* 0x000fe2000f8e183f */
[----:B------:R-:W-:-:S08]  /*4eb0*/  SHF.L.U32 R0, R5, 0x1f, RZ ;  /* 0x0000001f05007819 */ /* 0x000fd000000006ff */
[----:B------:R-:W1:Y:S02]  /*4ec0*/  SYNCS.PHASECHK.TRANS64.TRYWAIT P1, [UR4+0x98], R0 ;  /* 0x00009800ff0075a7 */ /* 0x000e640008020144 */
[----:B-1----:R-:W-:Y:S05]  /*4ed0*/  @!P1 BRA `(.L_x_99) ;  /* 0x0000001c00949947 */ /* 0x002fea0003800000 */
.L_x_140:
[----:B------:R-:W-:Y:S04]  /*4ee0*/  BSSY B0, `(.L_x_100) ;  /* 0x0000011000007945 */ /* 0x000fe80003800000 */
[----:B------:R-:W-:Y:S05]  /*4ef0*/  @!P0 BRA `(.L_x_101) ;  /* 0x00000000003c8947 */ /* 0x000fea0003800000 */
[----:B------:R-:W-:Y:S01]  /*4f00*/  ULEA UR8, UR5, UR6, 0xd ;  /* 0x0000000605087291 */ /* 0x000fe2000f8e683f */
[----:B------:R-:W-:Y:S01]  /*4f10*/  R2UR UR12, R6 ;  /* 0x00000000060c72ca */ /* 0x000fe200000e0000 */
[----:B------:R-:W-:Y:S02]  /*4f20*/  UIADD3 UR16, UP0, UR14, 0x3f0, URZ ;  /* 0x000003f00e107890 */ /* 0x000fe4000ff1e03f */
[----:B------:R-:W-:Y:S02]  /*4f30*/  UIADD3 UR10, UR18, 0x20, URZ ;  /* 0x00000020120a7890 */ /* 0x000fe4000fffe03f */
[----:B------:R-:W-:Y:S02]  /*4f40*/  UIADD3 UR9, UR4, 0x80, URZ ;  /* 0x0000008004097890 */ /* 0x000fe4000fffe03f */
[----:B------:R-:W-:Y:S02]  /*4f50*/  UIADD3 UR8, UR8, 0x200, URZ ;  /* 0x0000020008087890 */ /* 0x000fe4000fffe03f */
[----:B------:R-:W-:Y:S01]  /*4f60*/  UIADD3.X UR17, URZ, UR15, URZ, UP0, !UPT ;  /* 0x0000000f3f117290 */ /* 0x000fe200087fe43f */
[----:B------:R-:W-:Y:S01]  /*4f70*/  UMOV UR20, 0x0 ;  /* 0x0000000000147882 */ /* 0x000fe20000000000 */
[----:B------:R-:W-:Y:S01]  /*4f80*/  UMOV UR21, 0x10000000 ;  /* 0x1000000000157882 */ /* 0x000fe20000000000 */
[----:B------:R-:W-:-:S06]  /*4f90*/  UMOV UR11, UR19 ;  /* 0x00000013000b7c82 */ /* 0x000fcc0008000000 */
[----:B------:R3:W-:Y:S02]  /*4fa0*/  UTMALDG.3D [UR8], [UR16], desc[UR20] ;  /* 0x00001408100075b4 */ /* 0x0007e40008011000 */
[----:B---3--:R-:W-:Y:S05]  /*4fb0*/  @!P2 BRA `(.L_x_102) ;  /* 0x000000000004a947 */ /* 0x008fea0003800000 */
[----:B------:R-:W-:Y:S01]  /*4fc0*/  BPT.TRAP 0x1 ;  /* 0x000000040000795c */ /* 0x000fe20000300000 */
.L_x_102:
[----:B-1----:R-:W1:Y:S02]  /*4fd0*/  LDC R0, c[0x0][0x800] ;  /* 0x00020000ff007b82 */ /* 0x002e640000000800 */
[----:B-1----:R3:W-:Y:S02]  /*4fe0*/  SYNCS.ARRIVE.TRANS64.RED.A0TR RZ, [UR4+0x80], R0 ;  /* 0x00008000ffff79a7 */ /* 0x0027e40008300404 */
.L_x_101:
[----:B------:R-:W-:Y:S05]  /*4ff0*/  BSYNC B0 ;  /* 0x0000000000007941 */ /* 0x000fea0003800000 */
.L_x_100:
[----:B------:R-:W-:Y:S05]  /*5000*/  @!P2 BRA `(.L_x_103) ;  /* 0x000000000004a947 */ /* 0x000fea0003800000 */
[----:B------:R-:W-:Y:S01]  /*5010*/  BPT.TRAP 0x1 ;  /* 0x000000040000795c */ /* 0x000fe20000300000 */
.L_x_103:
[----:B------:R-:W-:Y:S01]  /*5020*/  UIADD3 UR4, UR4, 0x80, URZ ;  /* 0x0000008004047890 */ /* 0x000fe2000fffe03f */
[----:B------:R-:W-:Y:S01]  /*5030*/  IADD3 R16, P0, R16, UR52, RZ ;  /* 0x0000003410107c10 */ /* 0x000fe2000ff1e0ff */
[----:B------:R-:W-:Y:S01]  /*5040*/  IMAD.MOV.U32 R13, RZ, RZ, -0x1 ;  /* 0xffffffffff0d7424 */ /* 0x000fe200078e00ff */
[----:B--2---:R-:W-:Y:S01]  /*5050*/  PRMT R4, RZ, 0x7610, R4 ;  /* 0x00007610ff047816 */ /* 0x004fe20000000004 */
[----:B------:R-:W-:Y:S01]  /*5060*/  UPRMT UR4, UR46, 0x654, UR4 ;  /* 0x000006542e047896 */ /* 0x000fe20008000004 */
[----:B------:R-:W-:Y:S01]  /*5070*/  IADD3.X R17, R17, UR45, RZ, P0, !PT ;  /* 0x0000002d11117c10 */ /* 0x000fe200087fe4ff */
[----:B-1----:R-:W-:Y:S01]  /*5080*/  IMAD.MOV.U32 R7, RZ, RZ, -0x1 ;  /* 0xffffffffff077424 */ /* 0x002fe200078e00ff */
[----:B------:R-:W-:Y:S01]  /*5090*/  ISETP.GE.U32.AND P0, PT, R16, UR24, PT ;  /* 0x0000001810007c0c */ /* 0x000fe2000bf06070 */
[----:B------:R-:W-:-:S03]  /*50a0*/  IMAD.MOV.U32 R6, RZ, RZ, -0x1 ;  /* 0xffffffffff067424 */ /* 0x000fc600078e00ff */
[----:B------:R-:W-:Y:S02]  /*50b0*/  ISETP.GE.U32.AND.EX P0, PT, R17, UR25, PT, P0 ;  /* 0x0000001911007c0c */ /* 0x000fe4000bf06100 */
[----:B------:R-:W-:Y:S01]  /*50c0*/  SYNCS.ARRIVE.TRANS64.RED.A1T0 RZ, [UR4], RZ ;  /* 0x000000ffffff79a7 */ /* 0x000fe20008100404 */
[----:B------:R-:W-:-:S04]  /*50d0*/  UIADD3 UR4, UR5, 0x1, URZ ;  /* 0x0000000105047890 */ /* 0x000fc8000fffe03f */
[----:B------:R-:W-:-:S04]  /*50e0*/  UISETP.NE.AND UP0, UPT, UR4, 0x3, UPT ;  /* 0x000000030400788c */ /* 0x000fc8000bf05270 */
[----:B------:R-:W-:Y:S02]  /*50f0*/  USEL UR5, URZ, 0x1, UP0 ;  /* 0x000000013f057887 */ /* 0x000fe40008000000 */
[----:B------:R-:W-:-:S04]  /*5100*/  USEL UR4, UR4, URZ, UP0 ;  /* 0x0000003f04047287 */ /* 0x000fc80008000000 */
[----:B---3--:R-:W-:Y:S01]  /*5110*/  LOP3.LUT R0, R5, UR5, RZ, 0x3c, !PT ;  /* 0x0000000505007c12 */ /* 0x008fe2000f8e3cff */
[----:B------:R-:W-:Y:S07]  /*5120*/  @P0 BRA `(.L_x_104) ;  /* 0x0000000400580947 */ /* 0x000fee0003800000 */
[----:B------:R-:W1:Y:S01]  /*5130*/  S2R R15, SR_CTAID.X ;  /* 0x00000000000f7919 */ /* 0x000e620000002500 */
[----:B------:R-:W2:Y:S01]  /*5140*/  LDC.64 R12, c[0x0][0x8d0] ;  /* 0x00023400ff0c7b82 */ /* 0x000ea20000000a00 */
[----:B------:R-:W-:Y:S01]  /*5150*/  ULDC UR5, c[0x0][0x150] ;  /* 0x0000540000057ab9 */ /* 0x000fe20000000800 */
[----:B------:R-:W-:Y:S01]  /*5160*/  IMAD.MOV.U32 R7, RZ, RZ, R16 ;  /* 0x000000ffff077224 */ /* 0x000fe200078e0010 */
[----:B------:R-:W3:Y:S01]  /*5170*/  S2R R18, SR_CTAID.Y ;  /* 0x0000000000127919 */ /* 0x000ee20000002600 */
[----:B------:R-:W-:-:S04]  /*5180*/  IMAD.MOV.U32 R21, RZ, RZ, R17 ;  /* 0x000000ffff157224 */ /* 0x000fc800078e0011 */
[----:B------:R-:W4:Y:S08]  /*5190*/  LDC R22, c[0x0][0x144] ;  /* 0x00005100ff167b82 */ /* 0x000f300000000800 */
[----:B------:R-:W4:Y:S01]  /*51a0*/  LDC R20, c[0x0][0x8d8] ;  /* 0x00023600ff147b82 */ /* 0x000f220000000800 */
[----:B--2---:R-:W-:-:S04]  /*51b0*/  ISETP.NE.U32.AND P0, PT, R12, RZ, PT ;  /* 0x000000ff0c00720c */ /* 0x004fc80003f05070 */
[----:B------:R-:W-:Y:S02]  /*51c0*/  ISETP.NE.AND.EX P0, PT, R13, RZ, PT, P0 ;  /* 0x000000ff0d00720c */ /* 0x000fe40003f05300 */
[----:B-1----:R-:W-:Y:S02]  /*51d0*/  I2FP.F32.U32 R4, R15 ;  /* 0x0000000f00047245 */ /* 0x002fe40000201000 */
[----:B---3--:R-:W-:-:S03]  /*51e0*/  I2FP.F32.U32 R23, R18 ;  /* 0x0000001200177245 */ /* 0x008fc60000201000 */
[----:B------:R-:W-:-:S04]  /*51f0*/  FMUL R4, R4, UR5 ;  /* 0x0000000504047c20 */ /* 0x000fc80008400000 */
[----:B------:R1:W2:Y:S02]  /*5200*/  F2I.U32.TRUNC.NTZ R14, R4 ;  /* 0x00000004000e7305 */ /* 0x0002a4000020f000 */
[----:B----4-:R-:W-:Y:S05]  /*5210*/  @!P0 BRA `(.L_x_105) ;  /* 0x0000000000308947 */ /* 0x010fea0003800000 */
[----:B------:R-:W3:Y:S02]  /*5220*/  LDC R5, c[0x0][0x8dc] ;  /* 0x00023700ff057b82 */ /* 0x000ee40000000800 */
[----:B---3--:R-:W-:-:S05]  /*5230*/  IADD3 R5, P0, R16, R5, RZ ;  /* 0x0000000510057210 */ /* 0x008fca0007f1e0ff */
[----:B------:R-:W-:-:S04]  /*5240*/  IMAD.X R21, RZ, RZ, R17, P0 ;  /* 0x000000ffff157224 */ /* 0x000fc800000e0611 */
[----:B------:R-:W-:-:S04]  /*5250*/  IMAD.WIDE.U32 R6, R21, R12, RZ ;  /* 0x0000000c15067225 */ /* 0x000fc800078e00ff */
[----:B------:R-:W-:-:S04]  /*5260*/  IMAD.WIDE.U32 R6, P0, R5, R13, R6 ;  /* 0x0000000d05067225 */ /* 0x000fc80007800006 */
[----:B-1----:R-:W-:-:S04]  /*5270*/  IMAD.WIDE.U32 R4, R5, R12, RZ ;  /* 0x0000000c05047225 */ /* 0x002fc800078e00ff */
[----:B------:R-:W-:Y:S01]  /*5280*/  IMAD.MOV.U32 R4, RZ, RZ, R7 ;  /* 0x000000ffff047224 */ /* 0x000fe200078e0007 */
[----:B------:R-:W-:Y:S01]  /*5290*/  IADD3 RZ, P1, R5, R6, RZ ;  /* 0x0000000605ff7210 */ /* 0x000fe20007f3e0ff */
[----:B------:R-:W-:-:S04]  /*52a0*/  IMAD.X R5, RZ, RZ, RZ, P0 ;  /* 0x000000ffff057224 */ /* 0x000fc800000e06ff */
[----:B------:R-:W-:-:S04]  /*52b0*/  IMAD.WIDE.U32.X R4, R21, R13, R4, P1 ;  /* 0x0000000d15047225 */ /* 0x000fc800008e0404 */
[----:B------:R-:W-:Y:S02]  /*52c0*/  IMAD.MOV.U32 R7, RZ, RZ, R4 ;  /* 0x000000ffff077224 */ /* 0x000fe400078e0004 */
[----:B------:R-:W-:-:S07]  /*52d0*/  IMAD.MOV.U32 R21, RZ, RZ, R5 ;  /* 0x000000ffff157224 */ /* 0x000fce00078e0005 */
.L_x_105:
[----:B------:R-:W-:Y:S01]  /*52e0*/  ULDC UR5, c[0x0][0x154] ;  /* 0x0000550000057ab9 */ /* 0x000fe20000000800 */
[----:B------:R-:W3:Y:S01]  /*52f0*/  LDC R13, c[0x0][0x148] ;  /* 0x00005200ff0d7b82 */ /* 0x000ee20000000800 */
[----:B------:R-:W-:Y:S01]  /*5300*/  FMUL R23, R23, UR5 ;  /* 0x0000000517177c20 */ /* 0x000fe20008400000 */
[----:B------:R-:W-:Y:S01]  /*5310*/  ISETP.NE.AND P2, PT, R2, 0x1, PT ;  /* 0x000000010200780c */ /* 0x000fe20003f45270 */
[----:B--2---:R-:W-:Y:S01]  /*5320*/  IMAD.MOV R6, RZ, RZ, -R14 ;  /* 0x000000ffff067224 */ /* 0x004fe200078e0a0e */
[-CC-:B------:R-:W-:Y:S02]  /*5330*/  SHF.R.U64 R14, R7, R20.reuse, R21.reuse ;  /* 0x00000014070e7219 */ /* 0x180fe40000001215 */
[----:B------:R-:W-:Y:S01]  /*5340*/  SHF.R.U32.HI R20, RZ, R20, R21 ;  /* 0x00000014ff147219 */ /* 0x000fe20000011615 */
[----:B------:R-:W2:Y:S01]  /*5350*/  F2I.U32.TRUNC.NTZ R23, R23 ;  /* 0x0000001700177305 */ /* 0x000ea2000020f000 */
[----:B-1----:R-:W1:Y:S01]  /*5360*/  LDC.64 R4, c[0x0][0x8c8] ;  /* 0x00023200ff047b82 */ /* 0x002e620000000a00 */
[----:B------:R-:W-:Y:S01]  /*5370*/  IADD3 R21, P0, RZ, -R14, RZ ;  /* 0x8000000eff157210 */ /* 0x000fe20007f1e0ff */
[----:B------:R-:W-:-:S04]  /*5380*/  IMAD R15, R22, R6, R15 ;  /* 0x00000006160f7224 */ /* 0x000fc800078e020f */
[----:B------:R-:W-:Y:S02]  /*5390*/  IMAD.X R7, RZ, RZ, ~R20, P0 ;  /* 0x000000ffff077224 */ /* 0x000fe400000e0e14 */
[----:B------:R-:W4:Y:S01]  /*53a0*/  LDC R24, c[0x0][0x8c0] ;  /* 0x00023000ff187b82 */ /* 0x000f220000000800 */
[----:B--2---:R-:W-:-:S07]  /*53b0*/  IMAD.MOV R12, RZ, RZ, -R23 ;  /* 0x000000ffff0c7224 */ /* 0x004fce00078e0a17 */
[----:B------:R-:W2:Y:S01]  /*53c0*/  LDC R27, c[0x0][0x900] ;  /* 0x00024000ff1b7b82 */ /* 0x000ea20000000800 */
[----:B---3--:R-:W-:-:S07]  /*53d0*/  @P2 IMAD R15, R13, R12, R18 ;  /* 0x0000000c0d0f2224 */ /* 0x008fce00078e0212 */
[----:B------:R-:W3:Y:S01]  /*53e0*/  LDC.64 R12, c[0x0][0x8e8] ;  /* 0x00023a00ff0c7b82 */ /* 0x000ee20000000a00 */
[----:B-1----:R-:W-:-:S04]  /*53f0*/  IMAD R6, R7, R4, RZ ;  /* 0x0000000407067224 */ /* 0x002fc800078e02ff */
[C---:B------:R-:W-:Y:S02]  /*5400*/  IMAD R7, R21.reuse, R5, R6 ;  /* 0x0000000515077224 */ /* 0x040fe400078e0206 */
[----:B------:R-:W-:Y:S01]  /*5410*/  IMAD.WIDE.U32 R4, R21, R4, R16 ;  /* 0x0000000415047225 */ /* 0x000fe200078e0010 */
[----:B------:R-:W1:Y:S03]  /*5420*/  LDC R6, c[0x0][0x8b0] ;  /* 0x00022c00ff067b82 */ /* 0x000e660000000800 */
[----:B------:R-:W-:-:S05]  /*5430*/  IMAD.IADD R5, R5, 0x1, R7 ;  /* 0x0000000105057824 */ /* 0x000fca00078e0207 */
[----:B------:R-:W2:Y:S01]  /*5440*/  LDC R25, c[0x0][0x8f0] ;  /* 0x00023c00ff197b82 */ /* 0x000ea20000000800 */
[-CC-:B----4-:R-:W-:Y:S02]  /*5450*/  SHF.R.U64 R22, R4, R24.reuse, R5.reuse ;  /* 0x0000001804167219 */ /* 0x190fe40000001205 */
[----:B------:R-:W-:-:S05]  /*5460*/  SHF.R.U32.HI R5, RZ, R24, R5 ;  /* 0x00000018ff057219 */ /* 0x000fca0000011605 */
[----:B------:R-:W4:Y:S01]  /*5470*/  LDC R21, c[0x0][0x8e0] ;  /* 0x00023800ff157b82 */ /* 0x000f220000000800 */
[----:B---3--:R-:W-:-:S04]  /*5480*/  ISETP.NE.U32.AND P0, PT, R12, RZ, PT ;  /* 0x000000ff0c00720c */ /* 0x008fc80003f05070 */
[----:B------:R-:W-:-:S03]  /*5490*/  ISETP.NE.AND.EX P0, PT, R13, RZ, PT, P0 ;  /* 0x000000ff0d00720c */ /* 0x000fc60003f05300 */
[----:B------:R-:W3:Y:S01]  /*54a0*/  LDC R20, c[0x0][0x8b8] ;  /* 0x00022e00ff147b82 */ /* 0x000ee20000000800 */
[-CC-:B-1----:R-:W-:Y:S02]  /*54b0*/  SHF.R.U64 R23, R22, R6.reuse, R5.reuse ;  /* 0x0000000616177219 */ /* 0x182fe40000001205 */
[----:B------:R-:W-:-:S04]  /*54c0*/  SHF.R.U32.HI R4, RZ, R6, R5 ;  /* 0x00000006ff047219 */ /* 0x000fc80000011605 */
[-CC-:B--2---:R-:W-:Y:S01]  /*54d0*/  SHF.R.U64 R24, R23, R27.reuse, R4.reuse ;  /* 0x0000001b17187219 */ /* 0x184fe20000001204 */
[----:B------:R-:W1:Y:S01]  /*54e0*/  LDC R18, c[0x0][0x8a8] ;  /* 0x00022a00ff127b82 */ /* 0x000e620000000800 */
[----:B------:R-:W-:-:S03]  /*54f0*/  SHF.R.U32.HI R27, RZ, R27, R4 ;  /* 0x0000001bff1b7219 */ /* 0x000fc60000011604 */
[----:B------:R-:W-:Y:S02]  /*5500*/  IMAD.MOV.U32 R4, RZ, RZ, R24 ;  /* 0x000000ffff047224 */ /* 0x000fe400078e0018 */
[----:B------:R-:W-:Y:S01]  /*5510*/  IMAD.MOV.U32 R5, RZ, RZ, R27 ;  /* 0x000000ffff057224 */ /* 0x000fe200078e001b */
[----:B------:R-:W-:Y:S06]  /*5520*/  @!P0 BRA `(.L_x_106) ;  /* 0x0000000000288947 */ /* 0x000fec0003800000 */
[----:B------:R-:W2:Y:S02]  /*5530*/  LDC R5, c[0x0][0x8f4] ;  /* 0x00023d00ff057b82 */ /* 0x000ea40000000800 */
[----:B--2---:R-:W-:-:S05]  /*5540*/  IADD3 R5, P0, R24, R5, RZ ;  /* 0x0000000518057210 */ /* 0x004fca0007f1e0ff */
[----:B------:R-:W-:-:S04]  /*5550*/  IMAD.X R27, RZ, RZ, R27, P0 ;  /* 0x000000ffff1b7224 */ /* 0x000fc800000e061b */
[----:B------:R-:W-:-:S04]  /*5560*/  IMAD.WIDE.U32 R6, R27, R12, RZ ;  /* 0x0000000c1b067225 */ /* 0x000fc800078e00ff */
[----:B------:R-:W-:-:S04]  /*5570*/  IMAD.WIDE.U32 R6, P0, R5, R13, R6 ;  /* 0x0000000d05067225 */ /* 0x000fc80007800006 */
[----:B------:R-:W-:-:S04]  /*5580*/  IMAD.WIDE.U32 R4, R5, R12, RZ ;  /* 0x0000000c05047225 */ /* 0x000fc800078e00ff */
[----:B------:R-:W-:Y:S01]  /*5590*/  IMAD.MOV.U32 R4, RZ, RZ, R7 ;  /* 0x000000ffff047224 */ /* 0x000fe200078e0007 */
[----:B------:R-:W-:Y:S01]  /*55a0*/  IADD3 RZ, P1, R5, R6, RZ ;  /* 0x0000000605ff7210 */ /* 0x000fe20007f3e0ff */
[----:B------:R-:W-:-:S04]  /*55b0*/  IMAD.X R5, RZ, RZ, RZ, P0 ;  /* 0x000000ffff057224 */ /* 0x000fc800000e06ff */
[----:B------:R-:W-:-:S08]  /*55c0*/  IMAD.WIDE.U32.X R4, R27, R13, R4, P1 ;  /* 0x0000000d1b047225 */ /* 0x000fd000008e0404 */
.L_x_106:
[----:B------:R-:W-:Y:S01]  /*55d0*/  SHF.R.U64 R4, R4, R25, R5 ;  /* 0x0000001904047219 */ /* 0x000fe20000001205 */
[----:B------:R-:W-:Y:S01]  /*55e0*/  IMAD.MOV.U32 R6, RZ, RZ, R14 ;  /* 0x000000ffff067224 */ /* 0x000fe200078e000e */
[----:B------:R-:W-:Y:S02]  /*55f0*/  LOP3.LUT R23, R23, R8, RZ, 0xc0, !PT ;  /* 0x0000000817177212 */ /* 0x000fe400078ec0ff */
[----:B------:R-:W-:Y:S01]  /*5600*/  LOP3.LUT R22, R22, R3, RZ, 0xc0, !PT ;  /* 0x0000000316167212 */ /* 0x000fe200078ec0ff */
[----:B------:R-:W-:Y:S02]  /*5610*/  IMAD.MOV R5, RZ, RZ, -R4 ;  /* 0x000000ffff057224 */ /* 0x000fe400078e0a04 */
[----:B------:R-:W-:Y:S02]  /*5620*/  IMAD R23, R4, UR13, R23 ;  /* 0x0000000d04177c24 */ /* 0x000fe4000f8e0217 */
[----:B----4-:R-:W-:Y:S02]  /*5630*/  IMAD R21, R5, R21, R24 ;  /* 0x0000001505157224 */ /* 0x010fe400078e0218 */
[----:B---3--:R-:W-:-:S02]  /*5640*/  IMAD R15, R23, R20, R15 ;  /* 0x00000014170f7224 */ /* 0x008fc400078e020f */
[----:B-1----:R-:W-:Y:S02]  /*5650*/  IMAD R18, R21, R18, R22 ;  /* 0x0000001215127224 */ /* 0x002fe400078e0216 */
[----:B------:R-:W-:-:S03]  /*5660*/  IMAD.MOV.U32 R4, RZ, RZ, 0x1 ;  /* 0x00000001ff047424 */ /* 0x000fc600078e00ff */
[----:B------:R-:W-:Y:S02]  /*5670*/  SEL R7, R18, R15, !P2 ;  /* 0x0000000f12077207 */ /* 0x000fe40005000000 */
[----:B------:R-:W-:-:S07]  /*5680*/  SEL R13, R15, R18, !P2 ;  /* 0x000000120f0d7207 */ /* 0x000fce0005000000 */
.L_x_104:
[----:B------:R-:W-:-:S13]  /*5690*/  LOP3.LUT P0, RZ, R4, 0xff, RZ, 0xc0, !PT ;  /* 0x000000ff04ff7812 */ /* 0x000fda000780c0ff */
[----:B------:R-:W-:Y:S05]  /*56a0*/  @P0 BRA `(.L_x_107) ;  /* 0xfffffff000f00947 */ /* 0x000fea000383ffff */
.L_x_87:
[----:B------:R-:W-:-:S13]  /*56b0*/  ELECT P0, URZ, PT ;  /* 0x00000000003f782f */ /* 0x000fda0003800000 */
[----:B------:R-:W-:Y:S05]  /*56c0*/  @!P0 BRA `(.L_x_10) ;  /* 0x00000014000c8947 */ /* 0x000fea0003800000 */
[----:B------:R-:W-:-:S04]  /*56d0*/  LOP3.LUT R19, R19, 0x2, RZ, 0xfc, !PT ;  /* 0x0000000213137812 */ /* 0x000fc800078efcff */
[----:B------:R-:W-:-:S13]  /*56e0*/  ISETP.NE.AND P1, PT, R19, 0x3, PT ;  /* 0x000000031300780c */ /* 0x000fda0003f25270 */
[----:B------:R-:W-:Y:S05]  /*56f0*/  @!P1 BRA `(.L_x_108) ;  /* 0x0000000000049947 */ /* 0x000fea0003800000 */
[----:B------:R-:W-:Y:S01]  /*5700*/  BPT.TRAP 0x1 ;  /* 0x000000040000795c */ /* 0x000fe20000300000 */
.L_x_108:
[----:B------:R-:W-:Y:S01]  /*5710*/  IMAD.U32 R7, RZ, RZ, UR46 ;  /* 0x0000002eff077e24 */ /* 0x000fe2000f8e00ff */
[----:B------:R-:W-:Y:S01]  /*5720*/  MOV R2, 0x400 ;  /* 0x0000040000027802 */ /* 0x000fe20000000f00 */
[----:B--2---:R-:W-:-:S03]  /*5730*/  IMAD.U32 R4, RZ, RZ, UR4 ;  /* 0x00000004ff047e24 */ /* 0x004fc6000f8e00ff */
[----:B------:R-:W-:Y:S02]  /*5740*/  LEA R7, R7, R2, 0x18 ;  /* 0x0000000207077211 */ /* 0x000fe400078ec0ff */
[----:B------:R-:W-:-:S03]  /*5750*/  SHF.L.U32 R2, R0, 0x1f, RZ ;  /* 0x0000001f00027819 */ /* 0x000fc600000006ff */
[----:B------:R-:W-:-:S04]  /*5760*/  IMAD R3, R4, 0x8, R7 ;  /* 0x0000000804037824 */ /* 0x000fc800078e0207 */
[----:B------:R-:W1:Y:S02]  /*5770*/  SYNCS.PHASECHK.TRANS64.TRYWAIT P0, [R3+URZ+0x98], R2 ;  /* 0x00009802030075a7 */ /* 0x000e64000800017f */
[----:B-1----:R-:W-:Y:S05]  /*5780*/  @!P0 BRA `(.L_x_109) ;  /* 0x0000001400808947 */ /* 0x002fea0003800000 */
.L_x_141:
[----:B------:R-:W-:Y:S05]  /*5790*/  @!P1 BRA `(.L_x_110) ;  /* 0x0000000000049947 */ /* 0x000fea0003800000 */
[----:B------:R-:W-:Y:S01]  /*57a0*/  BPT.TRAP 0x1 ;  /* 0x000000040000795c */ /* 0x000fe20000300000 */
.L_x_110:
[----:B------:R-:W-:-:S04]  /*57b0*/  UIADD3 UR5, UR4, 0x1, URZ ;  /* 0x0000000104057890 */ /* 0x000fc8000fffe03f */
[----:B------:R-:W-:Y:S02]  /*57c0*/  UISETP.NE.AND UP0, UPT, UR5, 0x3, UPT ;  /* 0x000000030500788c */ /* 0x000fe4000bf05270 */
[----:B-1----:R-:W-:Y:S02]  /*57d0*/  IMAD.U32 R2, RZ, RZ, UR5 ;  /* 0x00000005ff027e24 */ /* 0x002fe4000f8e00ff */
[----:B------:R-:W-:Y:S02]  /*57e0*/  USEL UR5, URZ, 0x1, UP0 ;  /* 0x000000013f057887 */ /* 0x000fe40008000000 */
[----:B------:R-:W-:-:S04]  /*57f0*/  PLOP3.LUT P0, PT, PT, PT, UP0, 0x80, 0x0 ;  /* 0x000000000000781c */ /* 0x000fc80003f0f008 */
[----:B------:R-:W-:Y:S02]  /*5800*/  SEL R2, R2, RZ, P0 ;  /* 0x000000ff02027207 */ /* 0x000fe40000000000 */
[----:B------:R-:W-:-:S03]  /*5810*/  LOP3.LUT R3, R0, UR5, RZ, 0x3c, !PT ;  /* 0x0000000500037c12 */ /* 0x000fc6000f8e3cff */
[----:B------:R-:W-:Y:S01]  /*5820*/  IMAD R5, R2, 0x8, R7 ;  /* 0x0000000802057824 */ /* 0x000fe200078e0207 */
[----:B------:R-:W-:-:S04]  /*5830*/  SHF.L.U32 R0, R3, 0x1f, RZ ;  /* 0x0000001f03007819 */ /* 0x000fc800000006ff */
[----:B------:R-:W1:Y:S02]  /*5840*/  SYNCS.PHASECHK.TRANS64.TRYWAIT P0, [R5+URZ+0x98], R0 ;  /* 0x00009800050075a7 */ /* 0x000e64000800017f */
[----:B-1----:R-:W-:Y:S05]  /*5850*/  @!P0 BRA `(.L_x_111) ;  /* 0x0000001400608947 */ /* 0x002fea0003800000 */
.L_x_142:
[----:B------:R-:W-:Y:S05]  /*5860*/  @!P1 BRA `(.L_x_112) ;  /* 0x0000000000049947 */ /* 0x000fea0003800000 */
[----:B------:R-:W-:Y:S01]  /*5870*/  BPT.TRAP 0x1 ;  /* 0x000000040000795c */ /* 0x000fe20000300000 */
.L_x_112:
[----:B-1----:R-:W-:-:S05]  /*5880*/  VIADD R0, R2, 0x1 ;  /* 0x0000000102007836 */ /* 0x002fca0000000000 */
[----:B------:R-:W-:-:S04]  /*5890*/  ISETP.NE.AND P0, PT, R0, 0x3, PT ;  /* 0x000000030000780c */ /* 0x000fc80003f05270 */
[----:B------:R-:W-:Y:S02]  /*58a0*/  SEL R2, RZ, 0x1, P0 ;  /* 0x00000001ff027807 */ /* 0x000fe40000000000 */
[----:B------:R-:W-:Y:S02]  /*58b0*/  SEL R0, R0, RZ, P0 ;  /* 0x000000ff00007207 */ /* 0x000fe40000000000 */
[----:B------:R-:W-:-:S03]  /*58c0*/  LOP3.LUT R2, R3, R2, RZ, 0x3c, !PT ;  /* 0x0000000203027212 */ /* 0x000fc600078e3cff */
[----:B------:R-:W-:Y:S01]  /*58d0*/  IMAD R3, R0, 0x8, R7 ;  /* 0x0000000800037824 */ /* 0x000fe200078e0207 */
[----:B------:R-:W-:-:S07]  /*58e0*/  SHF.L.U32 R0, R2, 0x1f, RZ ;  /* 0x0000001f02007819 */ /* 0x000fce00000006ff */
.L_x_113:
[----:B-1----:R1:W2:Y:S02]  /*58f0*/  SYNCS.PHASECHK.TRANS64.TRYWAIT P0, [R3+URZ+0x98], R0 ;  /* 0x00009800030075a7 */ /* 0x0022a4000800017f */
[----:B--2---:R-:W-:Y:S05]  /*5900*/  @!P0 NANOSLEEP.SYNCS 0x989680 ;  /* 0x009896800000895d */ /* 0x004fea0003900000 */
[----:B------:R-:W2:Y:S02]  /*5910*/  @!P0 SYNCS.PHASECHK.TRANS64 P0, [R3+URZ+0x98], R0 ;  /* 0x00009800030085a7 */ /* 0x000ea4000800007f */
[----:B--2---:R-:W-:Y:S05]  /*5920*/  @P0 BRA `(.L_x_10) ;  /* 0x0000001000740947 */ /* 0x004fea0003800000 */
[----:B------:R-:W-:Y:S05]  /*5930*/  BRA `(.L_x_113) ;  /* 0xfffffffc00ec7947 */ /* 0x000fea000383ffff */
.L_x_82:
[----:B------:R-:W-:Y:S01]  /*5940*/  LOP3.LUT P0, RZ, R11, 0xff, RZ, 0xc0, !PT ;  /* 0x000000ff0bff7812 */ /* 0x000fe2000780c0ff */
[----:B------:R-:W-:Y:S02]  /*5950*/  IMAD.MOV.U32 R3, RZ, RZ, 0x1 ;  /* 0x00000001ff037424 */ /* 0x000fe400078e00ff */
[----:B------:R-:W-:-:S10]  /*5960*/  IMAD.MOV.U32 R0, RZ, RZ, RZ ;  /* 0x000000ffff007224 */ /* 0x000fd400078e00ff */
[----:B------:R-:W-:Y:S05]  /*5970*/  @!P0 BRA `(.L_x_114) ;  /* 0x0000000c001c8947 */ /* 0x000fea0003800000 */
[----:B------:R-:W1:Y:S01]  /*5980*/  LDC R0, c[0x0][0x28c] ;  /* 0x0000a300ff007b82 */ /* 0x000e620000000800 */
[C---:B------:R-:W-:Y:S01]  /*5990*/  LOP3.LUT P2, RZ, R18.reuse, 0x7f, RZ, 0xc0, !PT ;  /* 0x0000007f12ff7812 */ /* 0x040fe2000784c0ff */
[----:B------:R-:W-:Y:S01]  /*59a0*/  ULDC UR5, c[0x0][0x900] ;  /* 0x0002400000057ab9 */ /* 0x000fe20000000800 */
[----:B------:R-:W-:Y:S01]  /*59b0*/  LOP3.LUT P0, RZ, R18, 0x1f, RZ, 0xc0, !PT ;  /* 0x0000001f12ff7812 */ /* 0x000fe2000780c0ff */
[----:B------:R-:W-:Y:S01]  /*59c0*/  UMOV UR6, 0xffffffff ;  /* 0xffffffff00067882 */ /* 0x000fe20000000000 */
[----:B------:R-:W-:Y:S01]  /*59d0*/  BSSY B0, `(.L_x_114) ;  /* 0x00000c1000007945 */ /* 0x000fe20003800000 */
[----:B------:R-:W-:Y:S01]  /*59e0*/  USHF.L.U32 UR6, UR6, UR5, URZ ;  /* 0x0000000506067299 */ /* 0x000fe2000800063f */
[----:B------:R-:W-:Y:S01]  /*59f0*/  IMAD.MOV.U32 R10, RZ, RZ, 0x1 ;  /* 0x00000001ff0a7424 */ /* 0x000fe200078e00ff */
[----:B------:R-:W-:Y:S01]  /*5a00*/  LOP3.LUT R18, R22, 0x2, RZ, 0xfc, !PT ;  /* 0x0000000216127812 */ /* 0x000fe200078efcff */
[----:B------:R-:W-:Y:S01]  /*5a10*/  ULDC UR4, c[0x0][0x8a8] ;  /* 0x00022a0000047ab9 */ /* 0x000fe20000000800 */
[----:B------:R-:W-:Y:S01]  /*5a20*/  PLOP3.LUT P0, PT, P0, P2, PT, 0x8a, 0x0 ;  /* 0x000000000000781c */ /* 0x000fe20000705172 */
[----:B------:R-:W-:-:S02]  /*5a30*/  UIADD3 UR15, UR4, -0x1, URZ ;  /* 0xffffffff040f7890 */ /* 0x000fc4000fffe03f */
[----:B------:R-:W-:Y:S02]  /*5a40*/  USHF.L.U32 UR17, UR44, UR5, URZ ;  /* 0x000000052c117299 */ /* 0x000fe4000800063f */
[----:B------:R-:W-:Y:S01]  /*5a50*/  ULOP3.LUT UR16, URZ, UR6, URZ, 0x33, !UPT ;  /* 0x000000063f107292 */ /* 0x000fe2000f8e333f */
[----:B------:R-:W-:Y:S01]  /*5a60*/  ULDC.64 UR20, c[0x0][0x198] ;  /* 0x0000660000147ab9 */ /* 0x000fe20000000a00 */
[----:B-1----:R-:W-:-:S05]  /*5a70*/  VIADD R0, R0, 0x3f ;  /* 0x0000003f00007836 */ /* 0x002fca0000000000 */
[----:B------:R-:W-:-:S04]  /*5a80*/  SHF.R.S32.HI R3, RZ, 0x1f, R0 ;  /* 0x0000001fff037819 */ /* 0x000fc80000011400 */
[----:B------:R-:W-:Y:S01]  /*5a90*/  LEA.HI R3, R3, R0, RZ, 0x6 ;  /* 0x0000000003037211 */ /* 0x000fe200078f30ff */
[----:B------:R-:W-:-:S03]  /*5aa0*/  IMAD.MOV.U32 R0, RZ, RZ, RZ ;  /* 0x000000ffff007224 */ /* 0x000fc600078e00ff */
[----:B------:R-:W-:Y:S01]  /*5ab0*/  SHF.R.S32.HI R11, RZ, 0x6, R3 ;  /* 0x00000006ff0b7819 */ /* 0x000fe20000011403 */
[----:B------:R-:W-:-:S04]  /*5ac0*/  IMAD.MOV.U32 R3, RZ, RZ, 0x1 ;  /* 0x00000001ff037424 */ /* 0x000fc800078e00ff */
[----:B------:R-:W-:-:S07]  /*5ad0*/  VIADD R12, R11, 0x1 ;  /* 0x000000010b0c7836 */ /* 0x000fce0000000000 */
.L_x_126:
[----:B------:R-:W-:-:S03]  /*5ae0*/  UMOV UR4, 0xffffffff ;  /* 0xffffffff00047882 */ /* 0x000fc60000000000 */
[----:B------:R-:W-:Y:S05]  /*5af0*/  BRA.DIV UR4, `(.L_x_115) ;  /* 0x0000001204cc7947 */ /* 0x000fea000b800000 */
[----:B------:R-:W-:-:S13]  /*5b00*/  ELECT P6, URZ, PT ;  /* 0x00000000003f782f */ /* 0x000fda00038c0000 */
.L_x_145:
[----:B------:R-:W1:Y:S01]  /*5b10*/  LDC R4, c[0x0][0x28c] ;  /* 0x0000a300ff047b82 */ /* 0x000e620000000800 */
[----:B------:R-:W-:Y:S01]  /*5b20*/  BSSY B1, `(.L_x_116) ;  /* 0x0000037000017945 */ /* 0x000fe20003800000 */
[----:B-1----:R-:W-:-:S13]  /*5b30*/  ISETP.LT.OR P6, PT, R4, 0x1, !P6 ;  /* 0x000000010400780c */ /* 0x002fda00077c1670 */
[----:B------:R-:W-:Y:S05]  /*5b40*/  @P6 BRA `(.L_x_117) ;  /* 0x0000000000d06947 */ /* 0x000fea0003800000 */
[----:B------:R-:W-:Y:S02]  /*5b50*/  IMAD.SHL.U32 R14, R7, 0x40, RZ ;  /* 0x00000040070e7824 */ /* 0x000fe400078e00ff */
[----:B------:R-:W-:Y:S02]  /*5b60*/  IMAD.SHL.U32 R13, R13, 0x80, RZ ;  /* 0x000000800d0d7824 */ /* 0x000fe400078e00ff */
[----:B------:R-:W-:Y:S02]  /*5b70*/  IMAD.MOV.U32 R19, RZ, RZ, RZ ;  /* 0x000000ffff137224 */ /* 0x000fe400078e00ff */
[----:B------:R-:W-:Y:S02]  /*5b80*/  IMAD.MOV.U32 R4, RZ, RZ, R12 ;  /* 0x000000ffff047224 */ /* 0x000fe400078e000c */
[----:B------:R-:W-:Y:S02]  /*5b90*/  IMAD.MOV.U32 R5, RZ, RZ, R3 ;  /* 0x000000ffff057224 */ /* 0x000fe400078e0003 */
[----:B------:R-:W-:-:S07]  /*5ba0*/  IMAD.MOV.U32 R7, RZ, RZ, R0 ;  /* 0x000000ffff077224 */ /* 0x000fce00078e0000 */
.L_x_121:
[----:B------:R-:W1:Y:S01]  /*5bb0*/  S2R R9, SR_CgaCtaId ;  /* 0x0000000000097919 */ /* 0x000e620000008800 */
[----:B------:R-:W-:-:S04]  /*5bc0*/  MOV R8, 0x400 ;  /* 0x0000040000087802 */ /* 0x000fc80000000f00 */
[----:B-1----:R-:W-:Y:S02]  /*5bd0*/  LEA R20, R9, R8, 0x18 ;  /* 0x0000000809147211 */ /* 0x002fe400078ec0ff */
[----:B------:R-:W-:Y:S01]  /*5be0*/  SHF.L.U32 R8, R5, 0x1f, RZ ;  /* 0x0000001f05087819 */ /* 0x000fe200000006ff */
[----:B------:R-:W1:Y:S02]  /*5bf0*/  @!P2 LDC R9, c[0x0][0x500] ;  /* 0x00014000ff09ab82 */ /* 0x000e640000000800 */
[----:B------:R-:W-:-:S04]  /*5c00*/  IMAD R15, R7, 0x8, R20 ;  /* 0x00000008070f7824 */ /* 0x000fc800078e0214 */
[----:B------:R-:W2:Y:S02]  /*5c10*/  SYNCS.PHASECHK.TRANS64.TRYWAIT P1, [R15+URZ+0x40], R8 ;  /* 0x000040080f0075a7 */ /* 0x000ea4000802017f */
[----:B--2---:R-:W-:Y:S05]  /*5c20*/  @!P1 BRA `(.L_x_118) ;  /* 0x0000001000a09947 */ /* 0x004fea0003800000 */
.L_x_146:
[----:B--2---:R-:W-:Y:S01]  /*5c30*/  PRMT R8, R18, 0x9910, RZ ;  /* 0x0000991012087816 */ /* 0x004fe200000000ff */
[----:B-1----:R1:W-:Y:S03]  /*5c40*/  @!P2 SYNCS.ARRIVE.TRANS64 RZ, [R15+URZ], R9 ;  /* 0x000000090fffa9a7 */ /* 0x0023e6000800003f */
[----:B------:R-:W-:-:S13]  /*5c50*/  ISETP.NE.AND P1, PT, R8, 0x2, PT ;  /* 0x000000020800780c */ /* 0x000fda0003f25270 */
[----:B-1----:R-:W-:Y:S05]  /*5c60*/  @P1 BRA `(.L_x_119) ;  /* 0x0000000000041947 */ /* 0x002fea0003800000 */
[----:B------:R-:W-:Y:S01]  /*5c70*/  BPT.TRAP 0x1 ;  /* 0x000000040000795c */ /* 0x000fe20000300000 */
.L_x_119:
[----:B------:R-:W-:Y:S05]  /*5c80*/  @P0 BRA `(.L_x_120) ;  /* 0x0000000000040947 */ /* 0x000fea0003800000 */
[----:B------:R-:W-:Y:S01]  /*5c90*/  BPT.TRAP 0x1 ;  /* 0x000000040000795c */ /* 0x000fe20000300000 */
.L_x_120:
[--C-:B------:R-:W-:Y:S01]  /*5ca0*/  IMAD R8, R7, 0x4000, R20.reuse ;  /* 0x0000400007087824 */ /* 0x100fe200078e0214 */
[----:B------:R-:W-:Y:S01]  /*5cb0*/  R2UR UR9, R15 ;  /* 0x000000000f0972ca */ /* 0x000fe200000e0000 */
[C---:B------:R-:W-:Y:S01]  /*5cc0*/  IMAD R20, R7.reuse, 0x2000, R20 ;  /* 0x0000200007147824 */ /* 0x040fe200078e0214 */
[----:B------:R-:W-:Y:S01]  /*5cd0*/  UIADD3 UR4, UP0, UR20, 0xf0, URZ ;  /* 0x000000f014047890 */ /* 0x000fe2000ff1e03f */
[----:B------:R-:W-:Y:S01]  /*5ce0*/  VIADD R4, R4, 0xffffffff ;  /* 0xffffffff04047836 */ /* 0x000fe20000000000 */
[----:B------:R-:W-:Y:S01]  /*5cf0*/  R2UR UR5, R8 ;  /* 0x00000000080572ca */ /* 0x000fe200000e0000 */
[----:B------:R-:W-:Y:S01]  /*5d00*/  UIADD3 UR22, UP1, UR20, 0x1f0, URZ ;  /* 0x000001f014167890 */ /* 0x000fe2000ff3e03f */
[----:B------:R-:W-:Y:S01]  /*5d10*/  R2UR UR8, R20 ;  /* 0x00000000140872ca */ /* 0x000fe200000e0000 */
[----:B------:R-:W-:Y:S01]  /*5d20*/  VIADD R7, R7, 0x1 ;  /* 0x0000000107077836 */ /* 0x000fe20000000000 */
[----:B------:R-:W-:Y:S01]  /*5d30*/  R2UR UR11, R13 ;  /* 0x000000000d0b72ca */ /* 0x000fe200000e0000 */
[----:B------:R-:W-:Y:S01]  /*5d40*/  UIADD3.X UR23, URZ, UR21, URZ, UP1, !UPT ;  /* 0x000000153f177290 */ /* 0x000fe20008ffe43f */
[C---:B------:R-:W-:Y:S01]  /*5d50*/  R2UR UR10, R19.reuse ;  /* 0x00000000130a72ca */ /* 0x040fe200000e0000 */
[----:B------:R-:W-:Y:S01]  /*5d60*/  UMOV UR6, 0x0 ;  /* 0x0000000000067882 */ /* 0x000fe20000000000 */
[----:B------:R-:W-:Y:S01]  /*5d70*/  R2UR UR12, R6 ;  /* 0x00000000060c72ca */ /* 0x000fe200000e0000 */
[----:B------:R-:W-:Y:S01]  /*5d80*/  UMOV UR7, 0x10000000 ;  /* 0x1000000000077882 */ /* 0x000fe20000000000 */
[----:B------:R-:W-:Y:S01]  /*5d90*/  R2UR UR18, R14 ;  /* 0x000000000e1272ca */ /* 0x000fe200000e0000 */
[----:B------:R-:W-:Y:S01]  /*5da0*/  VIADD R19, R19, 0x40 ;  /* 0x0000004013137836 */ /* 0x000fe20000000000 */
[----:B------:R-:W-:Y:S01]  /*5db0*/  ISETP.GT.AND P3, PT, R4, 0x1, PT ;  /* 0x000000010400780c */ /* 0x000fe20003f64270 */
[----:B------:R-:W-:Y:S01]  /*5dc0*/  UIADD3 UR13, UR5, 0x6400, URZ ;  /* 0x00006400050d7890 */ /* 0x000fe2000fffe03f */
[----:B------:R-:W-:Y:S01]  /*5dd0*/  ISETP.NE.AND P1, PT, R7, 0x8, PT ;  /* 0x000000080700780c */ /* 0x000fe20003f25270 */
[----:B------:R-:W-:-:S02]  /*5de0*/  UIADD3.X UR5, URZ, UR21, URZ, UP0, !UPT ;  /* 0x000000153f057290 */ /* 0x000fc400087fe43f */
[----:B------:R-:W-:Y:S01]  /*5df0*/  UIADD3 UR14, UR8, 0x26400, URZ ;  /* 0x00026400080e7890 */ /* 0x000fe2000fffe03f */
[----:B------:R-:W-:Y:S02]  /*5e00*/  SEL R8, RZ, 0x1, P1 ;  /* 0x00000001ff087807 */ /* 0x000fe40000800000 */
[----:B------:R-:W-:Y:S01]  /*5e10*/  UMOV UR8, UR13 ;  /* 0x0000000d00087c82 */ /* 0x000fe20008000000 */
[----:B------:R-:W-:Y:S02]  /*5e20*/  SEL R7, R7, RZ, P1 ;  /* 0x000000ff07077207 */ /* 0x000fe40000800000 */
[----:B------:R-:W-:Y:S01]  /*5e30*/  LOP3.LUT R5, R5, R8, RZ, 0x3c, !PT ;  /* 0x0000000805057212 */ /* 0x000fe200078e3cff */
[----:B------:R1:W-:Y:S02]  /*5e40*/  UTMALDG.3D [UR8], [UR4], desc[UR6] ;  /* 0x00000608040075b4 */ /* 0x0003e40008011000 */
[----:B-1----:R-:W-:Y:S01]  /*5e50*/  UMOV UR8, UR14 ;  /* 0x0000000e00087c82 */ /* 0x002fe20008000000 */
[----:B------:R-:W-:-:S02]  /*5e60*/  UMOV UR11, UR18 ;  /* 0x00000012000b7c82 */ /* 0x000fc40008000000 */
[----:B------:R1:W-:Y:S02]  /*5e70*/  UTMALDG.3D [UR8], [UR22], desc[UR6] ;  /* 0x00000608160075b4 */ /* 0x0003e40008011000 */
[----:B-1----:R-:W-:Y:S05]  /*5e80*/  @P3 BRA `(.L_x_121) ;  /* 0xfffffffc00483947 */ /* 0x002fea000383ffff */
.L_x_117:
[----:B------:R-:W-:Y:S05]  /*5e90*/  BSYNC B1 ;  /* 0x0000000000017941 */ /* 0x000fea0003800000 */
.L_x_116:
[----:B------:R-:W-:Y:S01]  /*5ea0*/  LOP3.LUT P3, RZ, R10, 0xff, RZ, 0xc0, !PT ;  /* 0x000000ff0aff7812 */ /* 0x000fe2000786c0ff */
[----:B------:R-:W-:Y:S01]  /*5eb0*/  IMAD.IADD R0, R11, 0x1, R0 ;  /* 0x000000010b007824 */ /* 0x000fe200078e0200 */
[----:B------:R-:W-:Y:S01]  /*5ec0*/  IADD3 R16, P4, R16, UR52, RZ ;  /* 0x0000003410107c10 */ /* 0x000fe2000ff9e0ff */
[----:B------:R-:W-:Y:S01]  /*5ed0*/  ULDC.64 UR4, c[0x0][0x8f8] ;  /* 0x00023e0000047ab9 */ /* 0x000fe20000000a00 */
[----:B------:R-:W-:Y:S01]  /*5ee0*/  BSSY B1, `(.L_x_122) ;  /* 0x000006d000017945 */ /* 0x000fe20003800000 */
[----:B------:R-:W-:Y:S01]  /*5ef0*/  IMAD.MOV.U32 R13, RZ, RZ, -0x1 ;  /* 0xffffffffff0d7424 */ /* 0x000fe200078e00ff */
[----:B------:R-:W-:Y:S01]  /*5f00*/  SHF.R.U32.HI R4, RZ, 0x3, R0 ;  /* 0x00000003ff047819 */ /* 0x000fe20000011600 */
[----:B------:R-:W-:Y:S01]  /*5f10*/  IMAD.MOV.U32 R7, RZ, RZ, -0x1 ;  /* 0xffffffffff077424 */ /* 0x000fe200078e00ff */
[----:B------:R-:W-:Y:S02]  /*5f20*/  ISETP.GT.U32.AND P1, PT, R0, 0x7, PT ;  /* 0x000000070000780c */ /* 0x000fe40003f24070 */
[----:B------:R-:W-:-:S02]  /*5f30*/  LOP3.LUT R4, R4, 0x1, RZ, 0xc0, !PT ;  /* 0x0000000104047812 */ /* 0x000fc400078ec0ff */
[----:B------:R-:W-:Y:S01]  /*5f40*/  ISETP.LT.U32.AND P1, PT, R11, 0x8, P1 ;  /* 0x000000080b00780c */ /* 0x000fe20000f21070 */
[----:B------:R-:W1:Y:S01]  /*5f50*/  @P3 S2R R6, SR_CgaCtaId ;  /* 0x0000000000063919 */ /* 0x000e620000008800 */
[----:B------:R-:W-:Y:S02]  /*5f60*/  @P3 MOV R5, 0x400 ;  /* 0x0000040000053802 */ /* 0x000fe40000000f00 */
[----:B------:R-:W-:Y:S02]  /*5f70*/  IADD3.X R17, R17, UR45, RZ, P4, !PT ;  /* 0x0000002d11117c10 */ /* 0x000fe4000a7fe4ff */
[----:B------:R-:W-:Y:S02]  /*5f80*/  ISETP.GE.U32.AND P4, PT, R16, UR4, PT ;  /* 0x0000000410007c0c */ /* 0x000fe4000bf86070 */
[----:B------:R-:W-:Y:S02]  /*5f90*/  LOP3.LUT R0, R0, 0x7, RZ, 0xc0, !PT ;  /* 0x0000000700007812 */ /* 0x000fe400078ec0ff */
[----:B------:R-:W-:-:S02]  /*5fa0*/  PRMT R10, RZ, 0x7610, R10 ;  /* 0x00007610ff0a7816 */ /* 0x000fc4000000000a */
[----:B-1----:R-:W-:Y:S01]  /*5fb0*/  @P3 LEA R5, R6, R5, 0x18 ;  /* 0x0000000506053211 */ /* 0x002fe200078ec0ff */
[----:B------:R-:W-:-:S03]  /*5fc0*/  IMAD.MOV.U32 R6, RZ, RZ, -0x1 ;  /* 0xffffffffff067424 */ /* 0x000fc600078e00ff */
[----:B------:R1:W-:Y:S01]  /*5fd0*/  @P3 SYNCS.ARRIVE.TRANS64.A1T0 RZ, [R5+URZ+0xb8], RZ ;  /* 0x0000b8ff05ff39a7 */ /* 0x0003e2000810003f */
[----:B------:R-:W-:Y:S02]  /*5fe0*/  ISETP.NE.U32.AND P3, PT, R4, 0x1, PT ;  /* 0x000000010400780c */ /* 0x000fe40003f65070 */
[----:B------:R-:W-:Y:S02]  /*5ff0*/  SEL R4, RZ, 0x1, !P1 ;  /* 0x00000001ff047807 */ /* 0x000fe40004800000 */
[----:B------:R-:W-:Y:S02]  /*6000*/  ISETP.GE.U32.AND.EX P1, PT, R17, UR5, PT, P4 ;  /* 0x0000000511007c0c */ /* 0x000fe4000bf26140 */
[----:B------:R-:W-:-:S04]  /*6010*/  ISETP.GT.U32.AND P3, PT, R11, 0x7, !P3 ;  /* 0x000000070b00780c */ /* 0x000fc80005f64070 */
[----:B-1----:R-:W-:-:S04]  /*6020*/  SEL R5, RZ, 0x1, !P3 ;  /* 0x00000001ff057807 */ /* 0x002fc80005800000 */
[--C-:B------:R-:W-:Y:S02]  /*6030*/  LOP3.LUT R3, R5, R3, R4.reuse, 0x96, !PT ;  /* 0x0000000305037212 */ /* 0x100fe400078e9604 */
[----:B------:R-:W-:Y:S01]  /*6040*/  PRMT R4, RZ, 0x7610, R4 ;  /* 0x00007610ff047816 */ /* 0x000fe20000000004 */
[----:B------:R-:W-:Y:S06]  /*6050*/  @P1 BRA `(.L_x_123) ;  /* 0x0000000400541947 */ /* 0x000fec0003800000 */
[----:B------:R-:W-:Y:S01]  /*6060*/  ULDC.64 UR4, c[0x0][0x8d0] ;  /* 0x0002340000047ab9 */ /* 0x000fe20000000a00 */
[----:B------:R-:W1:Y:S01]  /*6070*/  S2R R14, SR_CTAID.X ;  /* 0x00000000000e7919 */ /* 0x000e620000002500 */
[----:B------:R-:W-:Y:S01]  /*6080*/  ISETP.NE.U32.AND P1, PT, RZ, UR4, PT ;  /* 0x00000004ff007c0c */ /* 0x000fe2000bf25070 */
[----:B------:R-:W-:Y:S01]  /*6090*/  ULDC UR7, c[0x0][0x8d8] ;  /* 0x0002360000077ab9 */ /* 0x000fe20000000800 */
[----:B------:R-:W-:Y:S01]  /*60a0*/  IMAD.MOV.U32 R4, RZ, RZ, R16 ;  /* 0x000000ffff047224 */ /* 0x000fe200078e0010 */
[----:B------:R-:W2:Y:S01]  /*60b0*/  S2R R13, SR_CTAID.Y ;  /* 0x00000000000d7919 */ /* 0x000ea20000002600 */
[----:B------:R-:W-:Y:S01]  /*60c0*/  ISETP.NE.AND.EX P1, PT, RZ, UR5, PT, P1 ;  /* 0x00000005ff007c0c */ /* 0x000fe2000bf25310 */
[----:B------:R-:W-:-:S12]  /*60d0*/  IMAD.MOV.U32 R5, RZ, RZ, R17 ;  /* 0x000000ffff057224 */ /* 0x000fd800078e0011 */
[----:B------:R-:W-:Y:S05]  /*60e0*/  @!P1 BRA `(.L_x_124) ;  /* 0x0000000000289947 */ /* 0x000fea0003800000 */
[----:B------:R-:W-:Y:S02]  /*60f0*/  ULDC UR6, c[0x0][0x8dc] ;  /* 0x0002370000067ab9 */ /* 0x000fe40000000800 */
[----:B------:R-:W-:-:S05]  /*6100*/  IADD3 R9, P1, R16, UR6, RZ ;  /* 0x0000000610097c10 */ /* 0x000fca000ff3e0ff */
[----:B------:R-:W-:-:S04]  /*6110*/  IMAD.X R15, RZ, RZ, R17, P1 ;  /* 0x000000ffff0f7224 */ /* 0x000fc800008e0611 */
[----:B------:R-:W-:-:S04]  /*6120*/  IMAD.WIDE.U32 R6, R15, UR4, RZ ;  /* 0x000000040f067c25 */ /* 0x000fc8000f8e00ff */
[----:B------:R-:W-:-:S04]  /*6130*/  IMAD.WIDE.U32 R6, P1, R9, UR5, R6 ;  /* 0x0000000509067c25 */ /* 0x000fc8000f820006 */
[----:B------:R-:W-:-:S04]  /*6140*/  IMAD.WIDE.U32 R8, R9, UR4, RZ ;  /* 0x0000000409087c25 */ /* 0x000fc8000f8e00ff */
[----:B------:R-:W-:Y:S01]  /*6150*/  IMAD.X R5, RZ, RZ, RZ, P1 ;  /* 0x000000ffff057224 */ /* 0x000fe200008e06ff */
[----:B------:R-:W-:Y:S01]  /*6160*/  IADD3 RZ, P1, R9, R6, RZ ;  /* 0x0000000609ff7210 */ /* 0x000fe20007f3e0ff */
[----:B------:R-:W-:-:S04]  /*6170*/  IMAD.MOV.U32 R4, RZ, RZ, R7 ;  /* 0x000000ffff047224 */ /* 0x000fc800078e0007 */
[----:B------:R-:W-:-:S08]  /*6180*/  IMAD.WIDE.U32.X R4, R15, UR5, R4, P1 ;  /* 0x000000050f047c25 */ /* 0x000fd000088e0404 */
.L_x_124:
[--C-:B------:R-:W-:Y:S01]  /*6190*/  SHF.R.U64 R8, R4, UR7, R5.reuse ;  /* 0x0000000704087c19 */ /* 0x100fe20008001205 */
[----:B------:R-:W-:Y:S01]  /*61a0*/  ULDC.64 UR4, c[0x0][0x8c8] ;  /* 0x0002320000047ab9 */ /* 0x000fe20000000a00 */
[----:B------:R-:W-:Y:S01]  /*61b0*/  SHF.R.U32.HI R4, RZ, UR7, R5 ;  /* 0x00000007ff047c19 */ /* 0x000fe20008011605 */
[----:B------:R-:W3:Y:S01]  /*61c0*/  LDC R25, c[0x0][0x144] ;  /* 0x00005100ff197b82 */ /* 0x000ee20000000800 */
[----:B------:R-:W-:Y:S01]  /*61d0*/  IADD3 R7, P1, RZ, -R8, RZ ;  /* 0x80000008ff077210 */ /* 0x000fe20007f3e0ff */
[----:B------:R-:W-:Y:S01]  /*61e0*/  ULDC.64 UR8, c[0x0][0x8e8] ;  /* 0x00023a0000087ab9 */ /* 0x000fe20000000a00 */
[----:B-1----:R-:W-:Y:S01]  /*61f0*/  I2FP.F32.U32 R9, R14 ;  /* 0x0000000e00097245 */ /* 0x002fe20000201000 */
[----:B------:R-:W-:Y:S02]  /*6200*/  ULDC UR6, c[0x0][0x8b0] ;  /* 0x00022c0000067ab9 */ /* 0x000fe40000000800 */
[----:B------:R-:W-:Y:S01]  /*6210*/  IMAD.X R4, RZ, RZ, ~R4, P1 ;  /* 0x000000ffff047224 */ /* 0x000fe200008e0e04 */
[----:B------:R-:W-:Y:S01]  /*6220*/  ISETP.NE.U32.AND P1, PT, RZ, UR8, PT ;  /* 0x00000008ff007c0c */ /* 0x000fe2000bf25070 */
[----:B------:R-:W1:Y:S02]  /*6230*/  LDC R20, c[0x0][0x148] ;  /* 0x00005200ff147b82 */ /* 0x000e640000000800 */
[----:B------:R-:W-:Y:S01]  /*6240*/  IMAD R6, R4, UR4, RZ ;  /* 0x0000000404067c24 */ /* 0x000fe2000f8e02ff */
[----:B------:R-:W-:Y:S01]  /*6250*/  ISETP.NE.AND.EX P1, PT, RZ, UR9, PT, P1 ;  /* 0x00000009ff007c0c */ /* 0x000fe2000bf25310 */
[----:B------:R-:W-:Y:S01]  /*6260*/  IMAD.WIDE.U32 R4, R7, UR4, R16 ;  /* 0x0000000407047c25 */ /* 0x000fe2000f8e0010 */
[----:B------:R-:W-:-:S03]  /*6270*/  ULDC UR4, c[0x0][0x150] ;  /* 0x0000540000047ab9 */ /* 0x000fc60000000800 */
[----:B------:R-:W-:Y:S02]  /*6280*/  IMAD R7, R7, UR5, R6 ;  /* 0x0000000507077c24 */ /* 0x000fe4000f8e0206 */
[----:B------:R-:W-:Y:S01]  /*6290*/  FMUL R6, R9, UR4 ;  /* 0x0000000409067c20 */ /* 0x000fe20008400000 */
[----:B------:R-:W-:Y:S01]  /*62a0*/  ULDC UR4, c[0x0][0x8c0] ;  /* 0x0002300000047ab9 */ /* 0x000fe20000000800 */
[----:B------:R-:W-:Y:S01]  /*62b0*/  ULDC UR5, c[0x0][0x154] ;  /* 0x0000550000057ab9 */ /* 0x000fe20000000800 */
[----:B------:R-:W-:-:S03]  /*62c0*/  IMAD.IADD R5, R5, 0x1, R7 ;  /* 0x0000000105057824 */ /* 0x000fc600078e0207 */
[----:B------:R-:W4:Y:S02]  /*62d0*/  F2I.U32.TRUNC.NTZ R6, R6 ;  /* 0x0000000600067305 */ /* 0x000f24000020f000 */
[----:B------:R-:W-:Y:S02]  /*62e0*/  SHF.R.U64 R9, R4, UR4, R5 ;  /* 0x0000000404097c19 */ /* 0x000fe40008001205 */
[----:B--2---:R-:W-:-:S05]  /*62f0*/  I2FP.F32.U32 R4, R13 ;  /* 0x0000000d00047245 */ /* 0x004fca0000201000 */
[----:B------:R-:W-:Y:S01]  /*6300*/  FMUL R21, R4, UR5 ;  /* 0x0000000504157c20 */ /* 0x000fe20008400000 */
[----:B------:R-:W-:Y:S01]  /*6310*/  SHF.R.U32.HI R4, RZ, UR4, R5 ;  /* 0x00000004ff047c19 */ /* 0x000fe20008011605 */
[----:B------:R-:W-:-:S03]  /*6320*/  ULDC UR4, c[0x0][0x900] ;  /* 0x0002400000047ab9 */ /* 0x000fc60000000800 */
[--C-:B------:R-:W-:Y:S01]  /*6330*/  SHF.R.U64 R19, R9, UR6, R4.reuse ;  /* 0x0000000609137c19 */ /* 0x100fe20008001204 */
[----:B------:R-:W2:Y:S01]  /*6340*/  F2I.U32.TRUNC.NTZ R21, R21 ;  /* 0x0000001500157305 */ /* 0x000ea2000020f000 */
[----:B------:R-:W-:Y:S01]  /*6350*/  SHF.R.U32.HI R4, RZ, UR6, R4 ;  /* 0x00000006ff047c19 */ /* 0x000fe20008011604 */
[----:B----4-:R-:W-:-:S03]  /*6360*/  IMAD.MOV R6, RZ, RZ, -R6 ;  /* 0x000000ffff067224 */ /* 0x010fc600078e0a06 */
[----:B------:R-:W-:Y:S01]  /*6370*/  SHF.R.U64 R15, R19, UR4, R4 ;  /* 0x00000004130f7c19 */ /* 0x000fe20008001204 */
[----:B---3--:R-:W-:Y:S01]  /*6380*/  IMAD R14, R25, R6, R14 ;  /* 0x00000006190e7224 */ /* 0x008fe200078e020e */
[----:B------:R-:W-:-:S03]  /*6390*/  SHF.R.U32.HI R23, RZ, UR4, R4 ;  /* 0x00000004ff177c19 */ /* 0x000fc60008011604 */
[----:B------:R-:W-:Y:S02]  /*63a0*/  IMAD.MOV.U32 R4, RZ, RZ, R15 ;  /* 0x000000ffff047224 */ /* 0x000fe400078e000f */
[----:B------:R-:W-:Y:S01]  /*63b0*/  IMAD.MOV.U32 R5, RZ, RZ, R23 ;  /* 0x000000ffff057224 */ /* 0x000fe200078e0017 */
[----:B--2---:R-:W-:Y:S06]  /*63c0*/  @!P1 BRA `(.L_x_125) ;  /* 0x0000000000289947 */ /* 0x004fec0003800000 */
[----:B------:R-:W-:Y:S02]  /*63d0*/  ULDC UR4, c[0x0][0x8f4] ;  /* 0x00023d0000047ab9 */ /* 0x000fe40000000800 */
[----:B------:R-:W-:-:S05]  /*63e0*/  IADD3 R5, P1, R15, UR4, RZ ;  /* 0x000000040f057c10 */ /* 0x000fca000ff3e0ff */
[----:B------:R-:W-:-:S04]  /*63f0*/  IMAD.X R23, RZ, RZ, R23, P1 ;  /* 0x000000ffff177224 */ /* 0x000fc800008e0617 */
[----:B------:R-:W-:-:S04]  /*6400*/  IMAD.WIDE.U32 R6, R23, UR8, RZ ;  /* 0x0000000817067c25 */ /* 0x000fc8000f8e00ff */
[----:B------:R-:W-:-:S04]  /*6410*/  IMAD.WIDE.U32 R6, P1, R5, UR9, R6 ;  /* 0x0000000905067c25 */ /* 0x000fc8000f820006 */
[----:B------:R-:W-:-:S04]  /*6420*/  IMAD.WIDE.U32 R4, R5, UR8, RZ ;  /* 0x0000000805047c25 */ /* 0x000fc8000f8e00ff */
[----:B------:R-:W-:Y:S01]  /*6430*/  IMAD.MOV.U32 R4, RZ, RZ, R7 ;  /* 0x000000ffff047224 */ /* 0x000fe200078e0007 */
[----:B------:R-:W-:Y:S01]  /*6440*/  IADD3 RZ, P3, R5, R6, RZ ;  /* 0x0000000605ff7210 */ /* 0x000fe20007f7e0ff */
[----:B------:R-:W-:-:S04]  /*6450*/  IMAD.X R5, RZ, RZ, RZ, P1 ;  /* 0x000000ffff057224 */ /* 0x000fc800008e06ff */
[----:B------:R-:W-:-:S08]  /*6460*/  IMAD.WIDE.U32.X R4, R23, UR9, R4, P3 ;  /* 0x0000000917047c25 */ /* 0x000fd000098e0404 */
.L_x_125:
[----:B------:R-:W-:Y:S01]  /*6470*/  ISETP.NE.AND P1, PT, R2, 0x1, PT ;  /* 0x000000010200780c */ /* 0x000fe20003f25270 */
[----:B------:R-:W-:Y:S01]  /*6480*/  ULDC UR4, c[0x0][0x8f0] ;  /* 0x00023c0000047ab9 */ /* 0x000fe20000000800 */
[----:B------:R-:W-:Y:S01]  /*6490*/  LOP3.LUT R19, R19, UR16, RZ, 0xc0, !PT ;  /* 0x0000001013137c12 */ /* 0x000fe2000f8ec0ff */
[----:B------:R-:W-:Y:S01]  /*64a0*/  IMAD.MOV R21, RZ, RZ, -R21 ;  /* 0x000000ffff157224 */ /* 0x000fe200078e0a15 */
[----:B------:R-:W-:Y:S01]  /*64b0*/  SHF.R.U64 R4, R4, UR4, R5 ;  /* 0x0000000404047c19 */ /* 0x000fe20008001205 */
[----:B------:R-:W-:Y:S01]  /*64c0*/  ULDC UR4, c[0x0][0x8e0] ;  /* 0x0002380000047ab9 */ /* 0x000fe20000000800 */
[----:B------:R-:W-:Y:S01]  /*64d0*/  ULDC UR5, c[0x0][0x8b8] ;  /* 0x00022e0000057ab9 */ /* 0x000fe20000000800 */
[----:B------:R-:W-:Y:S02]  /*64e0*/  IMAD.MOV.U32 R5, RZ, RZ, 0x1 ;  /* 0x00000001ff057424 */ /* 0x000fe400078e00ff */
[----:B------:R-:W-:Y:S02]  /*64f0*/  IMAD.MOV R6, RZ, RZ, -R4 ;  /* 0x000000ffff067224 */ /* 0x000fe400078e0a04 */
[----:B------:R-:W-:Y:S01]  /*6500*/  IMAD R19, R4, UR17, R19 ;  /* 0x0000001104137c24 */ /* 0x000fe2000f8e0213 */
[----:B------:R-:W-:Y:S01]  /*6510*/  LOP3.LUT R4, R9, UR15, RZ, 0xc0, !PT ;  /* 0x0000000f09047c12 */ /* 0x000fe2000f8ec0ff */
[----:B-1----:R-:W-:-:S02]  /*6520*/  @P1 IMAD R14, R20, R21, R13 ;  /* 0x00000015140e1224 */ /* 0x002fc400078e020d */
[----:B------:R-:W-:Y:S01]  /*6530*/  IMAD R15, R6, UR4, R15 ;  /* 0x00000004060f7c24 */ /* 0x000fe2000f8e020f */
[----:B------:R-:W-:Y:S01]  /*6540*/  ULDC UR4, c[0x0][0x8a8] ;  /* 0x00022a0000047ab9 */ /* 0x000fe20000000800 */
[----:B------:R-:W-:Y:S02]  /*6550*/  IMAD R14, R19, UR5, R14 ;  /* 0x00000005130e7c24 */ /* 0x000fe4000f8e020e */
[--C-:B------:R-:W-:Y:S01]  /*6560*/  IMAD R15, R15, UR4, R4.reuse ;  /* 0x000000040f0f7c24 */ /* 0x100fe2000f8e0204 */
[----:B------:R-:W-:Y:S01]  /*6570*/  PRMT R4, R5, 0x7610, R4 ;  /* 0x0000761005047816 */ /* 0x000fe20000000004 */
[----:B------:R-:W-:-:S03]  /*6580*/  IMAD.MOV.U32 R6, RZ, RZ, R8 ;  /* 0x000000ffff067224 */ /* 0x000fc600078e0008 */
[----:B------:R-:W-:Y:S02]  /*6590*/  SEL R7, R15, R14, !P1 ;  /* 0x0000000e0f077207 */ /* 0x000fe40004800000 */
[----:B------:R-:W-:-:S07]  /*65a0*/  SEL R13, R14, R15, !P1 ;  /* 0x0000000f0e0d7207 */ /* 0x000fce0004800000 */
.L_x_123:
[----:B------:R-:W-:Y:S05]  /*65b0*/  BSYNC B1 ;  /* 0x0000000000017941 */ /* 0x000fea0003800000 */
.L_x_122:
[----:B------:R-:W-:-:S13]  /*65c0*/  LOP3.LUT P1, RZ, R4, 0xff, RZ, 0xc0, !PT ;  /* 0x000000ff04ff7812 */ /* 0x000fda000782c0ff */
[----:B------:R-:W-:Y:S05]  /*65d0*/  @P1 BRA `(.L_x_126) ;  /* 0xfffffff400401947 */ /* 0x000fea000383ffff */
[----:B------:R-:W-:Y:S05]  /*65e0*/  BSYNC B0 ;  /* 0x0000000000007941 */ /* 0x000fea0003800000 */
.L_x_114:
[----:B------:R-:W-:-:S03]  /*65f0*/  UMOV UR4, 0xffffffff ;  /* 0xffffffff00047882 */ /* 0x000fc60000000000 */
[----:B------:R-:W-:Y:S05]  /*6600*/  BRA.DIV UR4, `(.L_x_127) ;  /* 0x0000000a043c7947 */ /* 0x000fea000b800000 */
[----:B------:R-:W-:-:S13]  /*6610*/  ELECT P6, URZ, PT ;  /* 0x00000000003f782f */ /* 0x000fda00038c0000 */
.L_x_149:
[----:B------:R-:W-:Y:S05]  /*6620*/  @!P6 BRA `(.L_x_10) ;  /* 0x000000040034e947 */ /* 0x000fea0003800000 */
[----:B------:R-:W-:-:S04]  /*6630*/  LOP3.LUT R22, R22, 0x2, RZ, 0xfc, !PT ;  /* 0x0000000216167812 */ /* 0x000fc800078efcff */
[----:B------:R-:W-:-:S13]  /*6640*/  ISETP.NE.AND P0, PT, R22, 0x3, PT ;  /* 0x000000031600780c */ /* 0x000fda0003f05270 */
[----:B------:R-:W-:Y:S05]  /*6650*/  @!P0 BRA `(.L_x_128) ;  /* 0x0000000000048947 */ /* 0x000fea0003800000 */
[----:B------:R-:W-:Y:S01]  /*6660*/  BPT.TRAP 0x1 ;  /* 0x000000040000795c */ /* 0x000fe20000300000 */
.L_x_128:
[----:B------:R-:W1:Y:S01]  /*6670*/  S2R R5, SR_CgaCtaId ;  /* 0x0000000000057919 */ /* 0x000e620000008800 */
[----:B------:R-:W-:Y:S02]  /*6680*/  MOV R2, 0x400 ;  /* 0x0000040000027802 */ /* 0x000fe40000000f00 */
[----:B------:R-:W-:Y:S02]  /*6690*/  SHF.L.U32 R4, R3, 0x1f, RZ ;  /* 0x0000001f03047819 */ /* 0x000fe400000006ff */
[----:B-1----:R-:W-:-:S05]  /*66a0*/  LEA R5, R5, R2, 0x18 ;  /* 0x0000000205057211 */ /* 0x002fca00078ec0ff */
[----:B------:R-:W-:-:S04]  /*66b0*/  VIADD R5, R5, 0x40 ;  /* 0x0000004005057836 */ /* 0x000fc80000000000 */
[C---:B------:R-:W-:Y:S02]  /*66c0*/  IMAD R7, R0.reuse, 0x8, R5 ;  /* 0x0000000800077824 */ /* 0x040fe400078e0205 */
[----:B------:R-:W-:Y:S02]  /*66d0*/  VIADD R0, R0, 0x1 ;  /* 0x0000000100007836 */ /* 0x000fe40000000000 */
[----:B------:R-:W1:Y:S03]  /*66e0*/  SYNCS.PHASECHK.TRANS64.TRYWAIT P0, [R7+URZ], R4 ;  /* 0x00000004070075a7 */ /* 0x000e66000800017f */
[----:B------:R-:W-:-:S04]  /*66f0*/  ISETP.NE.AND P1, PT, R0, 0x8, PT ;  /* 0x000000080000780c */ /* 0x000fc80003f25270 */
[----:B------:R-:W-:Y:S02]  /*6700*/  SEL R2, RZ, 0x1, P1 ;  /* 0x00000001ff027807 */ /* 0x000fe40000800000 */
[----:B------:R-:W-:Y:S02]  /*6710*/  SEL R0, R0, RZ, P1 ;  /* 0x000000ff00007207 */ /* 0x000fe40000800000 */
[----:B------:R-:W-:-:S03]  /*6720*/  LOP3.LUT R9, R3, R2, RZ, 0x3c, !PT ;  /* 0x0000000203097212 */ /* 0x000fc600078e3cff */
[----:B------:R-:W-:Y:S01]  /*6730*/  IMAD R6, R0, 0x8, R5 ;  /* 0x0000000800067824 */ /* 0x000fe200078e0205 */
[----:B------:R-:W-:Y:S01]  /*6740*/  SHF.L.U32 R3, R9, 0x1f, RZ ;  /* 0x0000001f09037819 */ /* 0x000fe200000006ff */
[----:B-1----:R-:W-:Y:S06]  /*6750*/  @!P0 BRA `(.L_x_129) ;  /* 0x0000000800088947 */ /* 0x002fec0003800000 */
.L_x_150:
[----:B------:R-:W2:Y:S01]  /*6760*/  SYNCS.PHASECHK.TRANS64.TRYWAIT P0, [R6+URZ], R3 ;  /* 0x00000003060075a7 */ /* 0x000ea2000800017f */
[----:B------:R-:W-:-:S05]  /*6770*/  VIADD R0, R0, 0x1 ;  /* 0x0000000100007836 */ /* 0x000fca0000000000 */
[----:B------:R-:W-:-:S04]  /*6780*/  ISETP.NE.AND P1, PT, R0, 0x8, PT ;  /* 0x000000080000780c */ /* 0x000fc80003f25270 */
[----:B------:R-:W-:Y:S02]  /*6790*/  SEL R2, RZ, 0x1, P1 ;  /* 0x00000001ff027807 */ /* 0x000fe40000800000 */
[----:B------:R-:W-:Y:S02]  /*67a0*/  SEL R0, R0, RZ, P1 ;  /* 0x000000ff00007207 */ /* 0x000fe40000800000 */
[----:B------:R-:W-:-:S03]  /*67b0*/  LOP3.LUT R9, R9, R2, RZ, 0x3c, !PT ;  /* 0x0000000209097212 */ /* 0x000fc600078e3cff */
[----:B-1----:R-:W-:Y:S01]  /*67c0*/  IMAD R7, R0, 0x8, R5 ;  /* 0x0000000800077824 */ /* 0x002fe200078e0205 */
[----:B------:R-:W-:Y:S01]  /*67d0*/  SHF.L.U32 R4, R9, 0x1f, RZ ;  /* 0x0000001f09047819 */ /* 0x000fe200000006ff */
[----:B--2---:R-:W-:Y:S06]  /*67e0*/  @!P0 BRA `(.L_x_130) ;  /* 0x0000000400f88947 */ /* 0x004fec0003800000 */
.L_x_151:
        /* <DEDUP_REMOVED lines=9> */
.L_x_152:
        /* <DEDUP_REMOVED lines=9> */
.L_x_153:
        /* <DEDUP_REMOVED lines=9> */
.L_x_154:
        /* <DEDUP_REMOVED lines=9> */
.L_x_155:
[----:B------:R-:W2:Y:S01]  /*6a30*/  SYNCS.PHASECHK.TRANS64.TRYWAIT P0, [R7+URZ], R4 ;  /* 0x00000004070075a7 */ /* 0x000ea2000800017f */
[----:B------:R-:W-:-:S05]  /*6a40*/  VIADD R0, R0, 0x1 ;  /* 0x0000000100007836 */ /* 0x000fca0000000000 */
[----:B------:R-:W-:-:S04]  /*6a50*/  ISETP.NE.AND P1, PT, R0, 0x8, PT ;  /* 0x000000080000780c */ /* 0x000fc80003f25270 */
[----:B------:R-:W-:Y:S02]  /*6a60*/  SEL R2, RZ, 0x1, P1 ;  /* 0x00000001ff027807 */ /* 0x000fe40000800000 */
[----:B------:R-:W-:Y:S02]  /*6a70*/  SEL R0, R0, RZ, P1 ;  /* 0x000000ff00007207 */ /* 0x000fe40000800000 */
[----:B------:R-:W-:Y:S01]  /*6a80*/  LOP3.LUT R2, R9, R2, RZ, 0x3c, !PT ;  /* 0x0000000209027212 */ /* 0x000fe200078e3cff */
[----:B--2---:R-:W-:Y:S06]  /*6a90*/  @!P0 BRA `(.L_x_135) ;  /* 0x0000000400b08947 */ /* 0x004fec0003800000 */
.L_x_156:
[----:B------:R-:W-:Y:S01]  /*6aa0*/  IMAD R5, R0, 0x8, R5 ;  /* 0x0000000800057824 */ /* 0x000fe200078e0205 */
[----:B------:R-:W-:-:S07]  /*6ab0*/  SHF.L.U32 R0, R2, 0x1f, RZ ;  /* 0x0000001f02007819 */ /* 0x000fce00000006ff */
.L_x_136:
[----:B---3--:R3:W4:Y:S02]  /*6ac0*/  SYNCS.PHASECHK.TRANS64.TRYWAIT P0, [R5+URZ], R0 ;  /* 0x00000000050075a7 */ /* 0x008724000800017f */
[----:B----4-:R-:W-:Y:S05]  /*6ad0*/  @!P0 NANOSLEEP.SYNCS 0x989680 ;  /* 0x009896800000895d */ /* 0x010fea0003900000 */
[----:B------:R-:W4:Y:S02]  /*6ae0*/  @!P0 SYNCS.PHASECHK.TRANS64 P0, [R5+URZ], R0 ;  /* 0x00000000050085a7 */ /* 0x000f24000800007f */
[----:B----4-:R-:W-:Y:S05]  /*6af0*/  @!P0 BRA `(.L_x_136) ;  /* 0xfffffffc00f08947 */ /* 0x010fea000383ffff */
.L_x_10:
[----:B------:R-:W-:Y:S05]  /*6b00*/  BSYNC B6 ;  /* 0x0000000000067941 */ /* 0x000fea0003800000 */
.L_x_8:
[----:B------:R-:W-:Y:S05]  /*6b10*/  EXIT ;  /* 0x000000000000794d */ /* 0x000fea0003800000 */
.L_x_23:
[----:B----4-:R4:W1:Y:S02]  /*6b20*/  SYNCS.PHASECHK.TRANS64.TRYWAIT P1, [R3+URZ], R0 ;  /* 0x00000000030075a7 */ /* 0x010864000802017f */
[----:B-1----:R-:W-:Y:S05]  /*6b30*/  @!P1 NANOSLEEP.SYNCS 0x989680 ;  /* 0x009896800000995d */ /* 0x002fea0003900000 */
[----:B------:R-:W1:Y:S02]  /*6b40*/  @!P1 SYNCS.PHASECHK.TRANS64 P1, [R3+URZ], R0 ;  /* 0x00000000030095a7 */ /* 0x000e64000802007f */
[----:B-1----:R-:W-:Y:S05]  /*6b50*/  @!P1 BRA `(.L_x_23) ;  /* 0xfffffffc00f09947 */ /* 0x002fea000383ffff */
[----:B------:R-:W-:Y:S05]  /*6b60*/  BRA `(.L_x_22) ;  /* 0xffffffac00107947 */ /* 0x000fea000383ffff */
.L_x_28:
[----:B---3--:R-:W-:-:S04]  /*6b70*/  IMAD.U32 R4, RZ, RZ, UR4 ;  /* 0x00000004ff047e24 */ /* 0x008fc8000f8e00ff */
[----:B------:R3:W4:Y:S03]  /*6b80*/  SYNCS.PHASECHK.TRANS64.TRYWAIT P1, [R4+URZ], R3 ;  /* 0x00000003040075a7 */ /* 0x000726000802017f */
[----:B----4-:R-:W-:Y:S05]  /*6b90*/  @!P1 NANOSLEEP.SYNCS 0x989680 ;  /* 0x009896800000995d */ /* 0x010fea0003900000 */
[----:B------:R-:W4:Y:S02]  /*6ba0*/  @!P1 SYNCS.PHASECHK.TRANS64 P1, [R4+URZ], R3 ;  /* 0x00000003040095a7 */ /* 0x000f24000802007f */
[----:B----4-:R-:W-:Y:S05]  /*6bb0*/  @!P1 BRA `(.L_x_28) ;  /* 0xfffffffc00ec9947 */ /* 0x010fea000383ffff */
[----:B------:R-:W-:Y:S05]  /*6bc0*/  BRA `(.L_x_27) ;  /* 0xffffffac00e47947 */ /* 0x000fea000383ffff */
.L_x_50:
[----:B---3--:R3:W4:Y:S02]  /*6bd0*/  SYNCS.PHASECHK.TRANS64.TRYWAIT P3, [R5+URZ+0x80], R4 ;  /* 0x00008004050075a7 */ /* 0x008724000806017f */
[----:B----4-:R-:W-:Y:S05]  /*6be0*/  @!P3 NANOSLEEP.SYNCS 0x989680 ;  /* 0x009896800000b95d */ /* 0x010fea0003900000 */
[----:B------:R-:W4:Y:S02]  /*6bf0*/  @!P3 SYNCS.PHASECHK.TRANS64 P3, [R5+URZ+0x80], R4 ;  /* 0x000080040500b5a7 */ /* 0x000f24000806007f */
[----:B----4-:R-:W-:Y:S05]  /*6c00*/  @!P3 BRA `(.L_x_50) ;  /* 0xfffffffc00f0b947 */ /* 0x010fea000383ffff */
[----:B------:R-:W-:Y:S05]  /*6c10*/  BRA `(.L_x_137) ;  /* 0xffffffb800c47947 */ /* 0x000fea000383ffff */
.L_x_64:
[----:B-1----:R1:W2:Y:S02]  /*6c20*/  SYNCS.PHASECHK.TRANS64.TRYWAIT P4, [R4+URZ+0x80], R3 ;  /* 0x00008003040075a7 */ /* 0x0022a4000808017f */
[----:B--2---:R-:W-:Y:S05]  /*6c30*/  @!P4 NANOSLEEP.SYNCS 0x989680 ;  /* 0x009896800000c95d */ /* 0x004fea0003900000 */
[----:B------:R-:W2:Y:S02]  /*6c40*/  @!P4 SYNCS.PHASECHK.TRANS64 P4, [R4+URZ+0x80], R3 ;  /* 0x000080030400c5a7 */ /* 0x000ea4000808007f */
[----:B--2---:R-:W-:Y:S05]  /*6c50*/  @!P4 BRA `(.L_x_64) ;  /* 0xfffffffc00f0c947 */ /* 0x004fea000383ffff */
[----:B------:R-:W-:Y:S05]  /*6c60*/  BRA `(.L_x_138) ;  /* 0xffffffc400647947 */ /* 0x000fea000383ffff */
.L_x_84:
[----:B-1----:R-:W-:-:S04]  /*6c70*/  IMAD.U32 R3, RZ, RZ, UR4 ;  /* 0x00000004ff037e24 */ /* 0x002fc8000f8e00ff */
[----:B------:R1:W2:Y:S03]  /*6c80*/  SYNCS.PHASECHK.TRANS64.TRYWAIT P0, [R3+URZ+0xb8], R0 ;  /* 0x0000b800030075a7 */ /* 0x0002a6000800017f */
[----:B--2---:R-:W-:Y:S05]  /*6c90*/  @!P0 NANOSLEEP.SYNCS 0x989680 ;  /* 0x009896800000895d */ /* 0x004fea0003900000 */
[----:B------:R-:W2:Y:S02]  /*6ca0*/  @!P0 SYNCS.PHASECHK.TRANS64 P0, [R3+URZ+0xb8], R0 ;  /* 0x0000b800030085a7 */ /* 0x000ea4000800007f */
[----:B--2---:R-:W-:Y:S05]  /*6cb0*/  @!P0 BRA `(.L_x_84) ;  /* 0xfffffffc00ec8947 */ /* 0x004fea000383ffff */
[----:B------:R-:W-:Y:S05]  /*6cc0*/  BRA `(.L_x_83) ;  /* 0xffffffd800f87947 */ /* 0x000fea000383ffff */
.L_x_93:
[----:B-1----:R-:W-:-:S04]  /*6cd0*/  IMAD.U32 R5, RZ, RZ, UR5 ;  /* 0x00000005ff057e24 */ /* 0x002fc8000f8e00ff */
[----:B------:R1:W2:Y:S03]  /*6ce0*/  SYNCS.PHASECHK.TRANS64.TRYWAIT P1, [R5+URZ+0x98], R4 ;  /* 0x00009804050075a7 */ /* 0x0002a6000802017f */
[----:B--2---:R-:W-:Y:S05]  /*6cf0*/  @!P1 NANOSLEEP.SYNCS 0x989680 ;  /* 0x009896800000995d */ /* 0x004fea0003900000 */
[----:B------:R-:W2:Y:S02]  /*6d00*/  @!P1 SYNCS.PHASECHK.TRANS64 P1, [R5+URZ+0x98], R4 ;  /* 0x00009804050095a7 */ /* 0x000ea4000802007f */
[----:B--2---:R-:W-:Y:S05]  /*6d10*/  @!P1 BRA `(.L_x_93) ;  /* 0xfffffffc00ec9947 */ /* 0x004fea000383ffff */
[----:B------:R-:W-:Y:S05]  /*6d20*/  BRA `(.L_x_139) ;  /* 0xffffffdc00ec7947 */ /* 0x000fea000383ffff */
.L_x_99:
[----:B-1----:R-:W-:-:S04]  /*6d30*/  IMAD.U32 R7, RZ, RZ, UR4 ;  /* 0x00000004ff077e24 */ /* 0x002fc8000f8e00ff */
[----:B------:R1:W3:Y:S03]  /*6d40*/  SYNCS.PHASECHK.TRANS64.TRYWAIT P1, [R7+URZ+0x98], R0 ;  /* 0x00009800070075a7 */ /* 0x0002e6000802017f */
[----:B---3--:R-:W-:Y:S05]  /*6d50*/  @!P1 NANOSLEEP.SYNCS 0x989680 ;  /* 0x009896800000995d */ /* 0x008fea0003900000 */
[----:B------:R-:W3:Y:S02]  /*6d60*/  @!P1 SYNCS.PHASECHK.TRANS64 P1, [R7+URZ+0x98], R0 ;  /* 0x00009800070095a7 */ /* 0x000ee4000802007f */
[----:B---3--:R-:W-:Y:S05]  /*6d70*/  @!P1 BRA `(.L_x_99) ;  /* 0xfffffffc00ec9947 */ /* 0x008fea000383ffff */
[----:B------:R-:W-:Y:S05]  /*6d80*/  BRA `(.L_x_140) ;  /* 0xffffffe000547947 */ /* 0x000fea000383ffff */
.L_x_109:
[----:B-1----:R1:W2:Y:S02]  /*6d90*/  SYNCS.PHASECHK.TRANS64.TRYWAIT P0, [R3+URZ+0x98], R2 ;  /* 0x00009802030075a7 */ /* 0x0022a4000800017f */
[----:B--2---:R-:W-:Y:S05]  /*6da0*/  @!P0 NANOSLEEP.SYNCS 0x989680 ;  /* 0x009896800000895d */ /* 0x004fea0003900000 */
[----:B------:R-:W2:Y:S02]  /*6db0*/  @!P0 SYNCS.PHASECHK.TRANS64 P0, [R3+URZ+0x98], R2 ;  /* 0x00009802030085a7 */ /* 0x000ea4000800007f */
[----:B--2---:R-:W-:Y:S05]  /*6dc0*/  @!P0 BRA `(.L_x_109) ;  /* 0xfffffffc00f08947 */ /* 0x004fea000383ffff */
[----:B------:R-:W-:Y:S05]  /*6dd0*/  BRA `(.L_x_141) ;  /* 0xffffffe8006c7947 */ /* 0x000fea000383ffff */
.L_x_111:
[----:B-1----:R1:W2:Y:S02]  /*6de0*/  SYNCS.PHASECHK.TRANS64.TRYWAIT P0, [R5+URZ+0x98], R0 ;  /* 0x00009800050075a7 */ /* 0x0022a4000800017f */
[----:B--2---:R-:W-:Y:S05]  /*6df0*/  @!P0 NANOSLEEP.SYNCS 0x989680 ;  /* 0x009896800000895d */ /* 0x004fea0003900000 */
[----:B------:R-:W2:Y:S02]  /*6e00*/  @!P0 SYNCS.PHASECHK.TRANS64 P0, [R5+URZ+0x98], R0 ;  /* 0x00009800050085a7 */ /* 0x000ea4000800007f */
[----:B--2---:R-:W-:Y:S05]  /*6e10*/  @!P0 BRA `(.L_x_111) ;  /* 0xfffffffc00f08947 */ /* 0x004fea000383ffff */
[----:B------:R-:W-:Y:S05]  /*6e20*/  BRA `(.L_x_142) ;  /* 0xffffffe8008c7947 */ /* 0x000fea000383ffff */
.L_x_115:
[----:B------:R-:W-:Y:S01]  /*6e30*/  BSSY B1, `(.L_x_143) ;  /* 0x0000006000017945 */ /* 0x000fe20003800000 */
[----:B------:R-:W-:-:S07]  /*6e40*/  IMAD.MOV.U32 R15, RZ, RZ, -0x1 ;  /* 0xffffffffff0f7424 */ /* 0x000fce00078e00ff */
[----:B------:R-:W-:Y:S05]  /*6e50*/  WARPSYNC.COLLECTIVE R15, `(.L_x_144) ;  /* 0x000000000f0c7348 */ /* 0x000fea0003c00000 */
[----:B------:R-:W-:Y:S02]  /*6e60*/  ELECT P6, UR62, PT ;  /* 0x00000000003e782f */ /* 0x000fe400038c0000 */
[----:B------:R-:W-:Y:S01]  /*6e70*/  MOV R14, UR62 ;  /* 0x0000003e000e7c02 */ /* 0x000fe20008000f00 */
[----:B------:R-:W-:Y:S10]  /*6e80*/  ENDCOLLECTIVE ;  /* 0x000000000000791b */ /* 0x000ff40003800000 */
.L_x_144:
[----:B------:R-:W-:Y:S05]  /*6e90*/  BSYNC B1 ;  /* 0x0000000000017941 */ /* 0x000fea0003800000 */
.L_x_143:
[----:B------:R-:W-:Y:S05]  /*6ea0*/  BRA `(.L_x_145) ;  /* 0xffffffec00187947 */ /* 0x000fea000383ffff */
.L_x_118:
[----:B--2---:R2:W3:Y:S02]  /*6eb0*/  SYNCS.PHASECHK.TRANS64.TRYWAIT P1, [R15+URZ+0x40], R8 ;  /* 0x000040080f0075a7 */ /* 0x0044e4000802017f */
[----:B---3--:R-:W-:Y:S05]  /*6ec0*/  @!P1 NANOSLEEP.SYNCS 0x989680 ;  /* 0x009896800000995d */ /* 0x008fea0003900000 */
[----:B------:R-:W3:Y:S02]  /*6ed0*/  @!P1 SYNCS.PHASECHK.TRANS64 P1, [R15+URZ+0x40], R8 ;  /* 0x000040080f0095a7 */ /* 0x000ee4000802007f */
[----:B---3--:R-:W-:Y:S05]  /*6ee0*/  @!P1 BRA `(.L_x_118) ;  /* 0xfffffffc00f09947 */ /* 0x008fea000383ffff */
[----:B------:R-:W-:Y:S05]  /*6ef0*/  BRA `(.L_x_146) ;  /* 0xffffffec004c7947 */ /* 0x000fea000383ffff */
.L_x_127:
[----:B------:R-:W-:Y:S01]  /*6f00*/  BSSY B0, `(.L_x_147) ;  /* 0x0000006000007945 */ /* 0x000fe20003800000 */
[----:B------:R-:W-:-:S07]  /*6f10*/  IMAD.MOV.U32 R15, RZ, RZ, -0x1 ;  /* 0xffffffffff0f7424 */ /* 0x000fce00078e00ff */
[----:B------:R-:W-:Y:S05]  /*6f20*/  WARPSYNC.COLLECTIVE R15, `(.L_x_148) ;  /* 0x000000000f0c7348 */ /* 0x000fea0003c00000 */
[----:B------:R-:W-:Y:S02]  /*6f30*/  ELECT P6, UR62, PT ;  /* 0x00000000003e782f */ /* 0x000fe400038c0000 */
[----:B------:R-:W-:Y:S01]  /*6f40*/  MOV R14, UR62 ;  /* 0x0000003e000e7c02 */ /* 0x000fe20008000f00 */
[----:B------:R-:W-:Y:S10]  /*6f50*/  ENDCOLLECTIVE ;  /* 0x000000000000791b */ /* 0x000ff40003800000 */
.L_x_148:
[----:B------:R-:W-:Y:S05]  /*6f60*/  BSYNC B0 ;  /* 0x0000000000007941 */ /* 0x000fea0003800000 */
.L_x_147:
[----:B------:R-:W-:Y:S05]  /*6f70*/  BRA `(.L_x_149) ;  /* 0xfffffff400a87947 */ /* 0x000fea000383ffff */
.L_x_129:
[----:B-1----:R1:W2:Y:S02]  /*6f80*/  SYNCS.PHASECHK.TRANS64.TRYWAIT P0, [R7+URZ], R4 ;  /* 0x00000004070075a7 */ /* 0x0022a4000800017f */
[----:B--2---:R-:W-:Y:S05]  /*6f90*/  @!P0 NANOSLEEP.SYNCS 0x989680 ;  /* 0x009896800000895d */ /* 0x004fea0003900000 */
[----:B------:R-:W2:Y:S02]  /*6fa0*/  @!P0 SYNCS.PHASECHK.TRANS64 P0, [R7+URZ], R4 ;  /* 0x00000004070085a7 */ /* 0x000ea4000800007f */
[----:B--2---:R-:W-:Y:S05]  /*6fb0*/  @!P0 BRA `(.L_x_129) ;  /* 0xfffffffc00f08947 */ /* 0x004fea000383ffff */
[----:B------:R-:W-:Y:S05]  /*6fc0*/  BRA `(.L_x_150) ;  /* 0xfffffff400e47947 */ /* 0x000fea000383ffff */
.L_x_130:
[----:B-1----:R1:W2:Y:S02]  /*6fd0*/  SYNCS.PHASECHK.TRANS64.TRYWAIT P0, [R6+URZ], R3 ;  /* 0x00000003060075a7 */ /* 0x0022a4000800017f */
[----:B--2---:R-:W-:Y:S05]  /*6fe0*/  @!P0 NANOSLEEP.SYNCS 0x989680 ;  /* 0x009896800000895d */ /* 0x004fea0003900000 */
[----:B------:R-:W2:Y:S02]  /*6ff0*/  @!P0 SYNCS.PHASECHK.TRANS64 P0, [R6+URZ], R3 ;  /* 0x00000003060085a7 */ /* 0x000ea4000800007f */
[----:B--2---:R-:W-:Y:S05]  /*7000*/  @!P0 BRA `(.L_x_130) ;  /* 0xfffffffc00f08947 */ /* 0x004fea000383ffff */
[----:B------:R-:W-:Y:S05]  /*7010*/  BRA `(.L_x_151) ;  /* 0xfffffff400f47947 */ /* 0x000fea000383ffff */
.L_x_131:
[----:B-1----:R1:W2:Y:S02]  /*7020*/  SYNCS.PHASECHK.TRANS64.TRYWAIT P0, [R7+URZ], R4 ;  /* 0x00000004070075a7 */ /* 0x0022a4000800017f */
[----:B--2---:R-:W-:Y:S05]  /*7030*/  @!P0 NANOSLEEP.SYNCS 0x989680 ;  /* 0x009896800000895d */ /* 0x004fea0003900000 */
[----:B------:R-:W2:Y:S02]  /*7040*/  @!P0 SYNCS.PHASECHK.TRANS64 P0, [R7+URZ], R4 ;  /* 0x00000004070085a7 */ /* 0x000ea4000800007f */
[----:B--2---:R-:W-:Y:S05]  /*7050*/  @!P0 BRA `(.L_x_131) ;  /* 0xfffffffc00f08947 */ /* 0x004fea000383ffff */
[----:B------:R-:W-:Y:S05]  /*7060*/  BRA `(.L_x_152) ;  /* 0xfffffff800047947 */ /* 0x000fea000383ffff */
.L_x_132:
[----:B-1----:R1:W2:Y:S02]  /*7070*/  SYNCS.PHASECHK.TRANS64.TRYWAIT P0, [R6+URZ], R3 ;  /* 0x00000003060075a7 */ /* 0x0022a4000800017f */
[----:B--2---:R-:W-:Y:S05]  /*7080*/  @!P0 NANOSLEEP.SYNCS 0x989680 ;  /* 0x009896800000895d */ /* 0x004fea0003900000 */
[----:B------:R-:W2:Y:S02]  /*7090*/  @!P0 SYNCS.PHASECHK.TRANS64 P0, [R6+URZ], R3 ;  /* 0x00000003060085a7 */ /* 0x000ea4000800007f */
[----:B--2---:R-:W-:Y:S05]  /*70a0*/  @!P0 BRA `(.L_x_132) ;  /* 0xfffffffc00f08947 */ /* 0x004fea000383ffff */
[----:B------:R-:W-:Y:S05]  /*70b0*/  BRA `(.L_x_153) ;  /* 0xfffffff800147947 */ /* 0x000fea000383ffff */
.L_x_133:
[----:B-1----:R1:W2:Y:S02]  /*70c0*/  SYNCS.PHASECHK.TRANS64.TRYWAIT P0, [R7+URZ], R4 ;  /* 0x00000004070075a7 */ /* 0x0022a4000800017f */
[----:B--2---:R-:W-:Y:S05]  /*70d0*/  @!P0 NANOSLEEP.SYNCS 0x989680 ;  /* 0x009896800000895d */ /* 0x004fea0003900000 */
[----:B------:R-:W2:Y:S02]  /*70e0*/  @!P0 SYNCS.PHASECHK.TRANS64 P0, [R7+URZ], R4 ;  /* 0x00000004070085a7 */ /* 0x000ea4000800007f */
[----:B--2---:R-:W-:Y:S05]  /*70f0*/  @!P0 BRA `(.L_x_133) ;  /* 0xfffffffc00f08947 */ /* 0x004fea000383ffff */
[----:B------:R-:W-:Y:S05]  /*7100*/  BRA `(.L_x_154) ;  /* 0xfffffff800247947 */ /* 0x000fea000383ffff */
.L_x_134:
[----:B-1----:R1:W2:Y:S02]  /*7110*/  SYNCS.PHASECHK.TRANS64.TRYWAIT P0, [R6+URZ], R3 ;  /* 0x00000003060075a7 */ /* 0x0022a4000800017f */
[----:B--2---:R-:W-:Y:S05]  /*7120*/  @!P0 NANOSLEEP.SYNCS 0x989680 ;  /* 0x009896800000895d */ /* 0x004fea0003900000 */
[----:B------:R-:W2:Y:S02]  /*7130*/  @!P0 SYNCS.PHASECHK.TRANS64 P0, [R6+URZ], R3 ;  /* 0x00000003060085a7 */ /* 0x000ea4000800007f */
[----:B--2---:R-:W-:Y:S05]  /*7140*/  @!P0 BRA `(.L_x_134) ;  /* 0xfffffffc00f08947 */ /* 0x004fea000383ffff */
[----:B------:R-:W-:Y:S05]  /*7150*/  BRA `(.L_x_155) ;  /* 0xfffffff800347947 */ /* 0x000fea000383ffff */
.L_x_135:
[----:B--2---:R2:W3:Y:S02]  /*7160*/  SYNCS.PHASECHK.TRANS64.TRYWAIT P0, [R7+URZ], R4 ;  /* 0x00000004070075a7 */ /* 0x0044e4000800017f */
[----:B---3--:R-:W-:Y:S05]  /*7170*/  @!P0 NANOSLEEP.SYNCS 0x989680 ;  /* 0x009896800000895d */ /* 0x008fea0003900000 */
[----:B------:R-:W3:Y:S02]  /*7180*/  @!P0 SYNCS.PHASECHK.TRANS64 P0, [R7+URZ], R4 ;  /* 0x00000004070085a7 */ /* 0x000ee4000800007f */
[----:B---3--:R-:W-:Y:S05]  /*7190*/  @!P0 BRA `(.L_x_135) ;  /* 0xfffffffc00f08947 */ /* 0x008fea000383ffff */
[----:B------:R-:W-:Y:S05]  /*71a0*/  BRA `(.L_x_156) ;  /* 0xfffffff8003c7947 */ /* 0x000fea000383ffff */
.L_x_157:
[----:B------:R-:W-:-:S00]  /*71b0*/  BRA `(.L_x_157) ;  /* 0xfffffffc00fc7947 */ /* 0x000fc0000383ffff */
[----:B------:R-:W-:-:S00]  /*71c0*/  NOP ;  /* 0x0000000000007918 */ /* 0x000fc00000000000 */
        /* <DEDUP_REMOVED lines=11> */
.L_x_158:


//--------------------- .nv.global.init           --------------------------
	.section	.nv.global.init,"aw",@progbits
.nv.global.init:
	.type		$str$22,@object
	.size		$str$22,($str$26 - $str$22)
$str$22:
        /*0000*/ 	.byte	0x6b, 0x5f, 0x74, 0x69, 0x6c, 0x65, 0x5f, 0x63, 0x6f, 0x75, 0x6e, 0x74, 0x20, 0x3e, 0x3d, 0x20
        /*0010*/ 	.byte	0x31, 0x00
	.type		$str$26,@object
	.size		$str$26,($str$27 - $str$26)
$str$26:
        /*0012*/ 	.byte	0x28, 0x61, 0x64, 0x64, 0x72, 0x65, 0x73, 0x73, 0x20, 0x26, 0x20, 0x6d, 0x61, 0x73, 0x6b, 0x29
        /*0022*/ 	.byte	0x20, 0x3d, 0x3d, 0x20, 0x30, 0x00
	.type		$str$27,@object
	.size		$str$27,($str$23 - $str$27)
$str$27:
        /*0028*/ 	.byte	0x2f, 0x74, 0x6d, 0x70, 0x2f, 0x63, 0x75, 0x74, 0x6c, 0x61, 0x73, 0x73, 0x5f, 0x73, 0x77, 0x65
        /*0038*/ 	.byte	0x65, 0x70, 0x5f, 0x73, 0x72, 0x63, 0x2f, 0x69, 0x6e, 0x63, 0x6c, 0x75, 0x64, 0x65, 0x2f, 0x63
        /*0048*/ 	.byte	0x75, 0x74, 0x65, 0x2f, 0x70, 0x6f, 0x69, 0x6e, 0x74, 0x65, 0x72, 0x5f, 0x66, 0x6c, 0x61, 0x67
        /*0058*/ 	.byte	0x67, 0x65, 0x64, 0x2e, 0x68, 0x70, 0x70, 0x00
	.type		$str$23,@object
	.size		$str$23,(__unnamed_2 - $str$23)
$str$23:
        /*0060*/ 	.byte	0x2f, 0x74, 0x6d, 0x70, 0x2f, 0x63, 0x75, 0x74, 0x6c, 0x61, 0x73, 0x73, 0x5f, 0x73, 0x77, 0x65
        /*0070*/ 	.byte	0x65, 0x70, 0x5f, 0x73, 0x72, 0x63, 0x2f, 0x69, 0x6e, 0x63, 0x6c, 0x75, 0x64, 0x65, 0x2f, 0x63
        /*0080*/ 	.byte	0x75, 0x74, 0x6c, 0x61, 0x73, 0x73, 0x2f, 0x67, 0x65, 0x6d, 0x6d, 0x2f, 0x63, 0x6f, 0x6c, 0x6c
        /*0090*/ 	.byte	0x65, 0x63, 0x74, 0x69, 0x76, 0x65, 0x2f, 0x73, 0x6d, 0x39, 0x30, 0x5f, 0x6d, 0x6d, 0x61, 0x5f
        /*00a0*/ 	.byte	0x74, 0x6d, 0x61, 0x5f, 0x67, 0x6d, 0x6d, 0x61, 0x5f, 0x73, 0x73, 0x5f, 0x77, 0x61, 0x72, 0x70
        /*00b0*/ 	.byte	0x73, 0x70, 0x65, 0x63, 0x69, 0x61, 0x6c, 0x69, 0x7a, 0x65, 0x64, 0x2e, 0x68, 0x70, 0x70, 0x00
	.type		__unnamed_2,@object
	.size		__unnamed_2,(__unnamed_1 - __unnamed_2)
__unnamed_2:
        /*00c0*/ 	.byte	0x61, 0x75, 0x74, 0x6f, 0x20, 0x63, 0x75, 0x74, 0x65, 0x3a, 0x3a, 0x61, 0x73, 0x5f, 0x70, 0x6f
        /* <DEDUP_REMOVED lines=27> */
        /*0280*/ 	.byte	0x3c, 0x34, 0x30, 0x39, 0x36, 0x3e, 0x3e, 0x3e, 0x3e, 0x3e, 0x5d, 0x00
	.type		__unnamed_1,@object
	.size		__unnamed_1,(.L_0 - __unnamed_1)
__unnamed_1:
        /* <DEDUP_REMOVED lines=181> */
        /*0ddc*/ 	.byte	0x5d, 0x00
.L_0:


//--------------------- .nv.shared._ZN7cutlass13device_kernelINS_4gemm6kernel13GemmUniversalIN4cute5tupleIJiiiiEEENS1_10collective13CollectiveMmaINS1_34MainloopSm90TmaGmmaWarpSpecializedILi8ENS5_IJNS4_1CILi1EEESB_SB_EEENS1_35KernelTmaWarpSpecializedCooperativeEEENS5_IJNSA_ILi128EEENSA_ILi64EEESG_EEENS_10bfloat16_tENS5_IJlSB_lEEESI_SJ_NS4_8TiledMMAINS4_8MMA_AtomIJNS4_4SM904GMMA27MMA_64x64x16_F32BF16BF16_SSILNSN_5MajorE0ELSP_0ELNSN_7ScaleInE1ELSQ_1EEEEEENS4_6LayoutINS5_IJNSA_ILi2EEESB_SB_EEENS5_IJSB_NSA_ILi0EEESW_EEEEENS5_IJNS4_10UnderscoreESZ_SZ_EEEEENS4_13SM90_TMA_LOADENS4_14ComposedLayoutINS4_7SwizzleILi3ELi4ELi3EEENS4_18smem_ptr_flag_bitsILi16EEENST_INS5_IJNSA_ILi8EEESG_EEENS5_IJSG_SB_EEEEEEEvNS4_8identityES12_S1C_vS1D_EENS_8epilogue10collective18CollectiveEpilogueINS1F_22Sm90TmaWarpSpecializedILi3ELi2ELi16ELb1ELb0EEEJSH_NS5_IJSF_NSA_ILi32EEEEEESI_SJ_SI_SJ_NS1F_6fusion15FusionCallbacksIS1J_NS1M_17LinearCombinationISI_fSI_fLNS_15FloatRoundStyleE2EEESH_S1L_JEEES12_NS13_INS14_ILi2ELi4ELi3EEES17_NST_INS5_IJS18_S1K_EEENS5_IJS1K_SB_EEEEEEENS4_17SM75_U32x4_LDSM_NENS4_14SM90_TMA_STOREES1W_NS4_17SM90_U32x4_STSM_NENS4_9Copy_AtomIJS1Z_NS_6half_tEEEEvEEEvvEEEEvNT_6ParamsE --------------------------
	.section	.nv.shared._ZN7cutlass13device_kernelINS_4gemm6kernel13GemmUniversalIN4cute5tupleIJiiiiEEENS1_10collective13CollectiveMmaINS1_34MainloopSm90TmaGmmaWarpSpecializedILi8ENS5_IJNS4_1CILi1EEESB_SB_EEENS1_35KernelTmaWarpSpecializedCooperativeEEENS5_IJNSA_ILi128EEENSA_ILi64EEESG_EEENS_10bfloat16_tENS5_IJlSB_lEEESI_SJ_NS4_8TiledMMAINS4_8MMA_AtomIJNS4_4SM904GMMA27MMA_64x64x16_F32BF16BF16_SSILNSN_5MajorE0ELSP_0ELNSN_7ScaleInE1ELSQ_1EEEEEENS4_6LayoutINS5_IJNSA_ILi2EEESB_SB_EEENS5_IJSB_NSA_ILi0EEESW_EEEEENS5_IJNS4_10UnderscoreESZ_SZ_EEEEENS4_13SM90_TMA_LOADENS4_14ComposedLayoutINS4_7SwizzleILi3ELi4ELi3EEENS4_18smem_ptr_flag_bitsILi16EEENST_INS5_IJNSA_ILi8EEESG_EEENS5_IJSG_SB_EEEEEEEvNS4_8identityES12_S1C_vS1D_EENS_8epilogue10collective18CollectiveEpilogueINS1F_22Sm90TmaWarpSpecializedILi3ELi2ELi16ELb1ELb0EEEJSH_NS5_IJSF_NSA_ILi32EEEEEESI_SJ_SI_SJ_NS1F_6fusion15FusionCallbacksIS1J_NS1M_17LinearCombinationISI_fSI_fLNS_15FloatRoundStyleE2EEESH_S1L_JEEES12_NS13_INS14_ILi2ELi4ELi3EEES17_NST_INS5_IJS18_S1K_EEENS5_IJS1K_SB_EEEEEEENS4_17SM75_U32x4_LDSM_NENS4_14SM90_TMA_STOREES1W_NS4_17SM90_U32x4_STSM_NENS4_9Copy_AtomIJS1Z_NS_6half_tEEEEvEEEvvEEEEvNT_6ParamsE,"aw",@nobits
	.sectionflags	@""
	.align	16
	.zero		1024


//--------------------- .nv.shared.reserved.0     --------------------------
	.section	.nv.shared.reserved.0,"aw",@nobits
	.weak		__nv_reservedSMEM_offset_0_alias
	.size		__nv_reservedSMEM_offset_0_alias, 0, 0
	.other		__nv_reservedSMEM_offset_0_alias,@"STO_CUDA_RESERVED_SHARED STV_DEFAULT"
__nv_reservedSMEM_offset_0_alias:
	.zero		0


//--------------------- .nv.global                --------------------------
	.section	.nv.global,"aw",@nobits
.nv.global:
	.type		_ZN39_INTERNAL_3f212f14_4_k_cu_580d1376_27924cute1_E,@object
	.size		_ZN39_INTERNAL_3f212f14_4_k_cu_580d1376_27924cute1_E,(_ZN39_INTERNAL_3f212f14_4_k_cu_580d1376_27924cuda3std3__45__cpo6cbeginE - _ZN39_INTERNAL_3f212f14_4_k_cu_580d1376_27924cute1_E)
_ZN39_INTERNAL_3f212f14_4_k_cu_580d1376_27924cute1_E:
	.zero		1
	.type		_ZN39_INTERNAL_3f212f14_4_k_cu_580d1376_27924cuda3std3__45__cpo6cbeginE,@object
	.size		_ZN39_INTERNAL_3f212f14_4_k_cu_580d1376_27924cuda3std3__45__cpo6cbeginE,(_ZN39_INTERNAL_3f212f14_4_k_cu_580d1376_27924cuda3std3__48in_placeE - _ZN39_INTERNAL_3f212f14_4_k_cu_580d1376_27924cuda3std3__45__cpo6cbeginE)
_ZN39_INTERNAL_3f212f14_4_k_cu_580d1376_27924cuda3std3__45__cpo6cbeginE:
	.zero		1
	.type		_ZN39_INTERNAL_3f212f14_4_k_cu_580d1376_27924cuda3std3__48in_placeE,@object
	.size		_ZN39_INTERNAL_3f212f14_4_k_cu_580d1376_27924cuda3std3__48in_placeE,(_ZN39_INTERNAL_3f212f14_4_k_cu_580d1376_27924cuda3std6ranges3__45__cpo9iter_moveE - _ZN39_INTERNAL_3f212f14_4_k_cu_580d1376_27924cuda3std3__48in_placeE)
_ZN39_INTERNAL_3f212f14_4_k_cu_580d1376_27924cuda3std3__48in_placeE:
	.zero		1
	.type		_ZN39_INTERNAL_3f212f14_4_k_cu_580d1376_27924cuda3std6ranges3__45__cpo9iter_moveE,@object
	.size		_ZN39_INTERNAL_3f212f14_4_k_cu_580d1376_27924cuda3std6ranges3__45__cpo9iter_moveE,(_ZN39_INTERNAL_3f212f14_4_k_cu_580d1376_27924cuda3std3__45__cpo5beginE - _ZN39_INTERNAL_3f212f14_4_k_cu_580d1376_27924cuda3std6ranges3__45__cpo9iter_moveE)
_ZN39_INTERNAL_3f212f14_4_k_cu_580d1376_27924cuda3std6ranges3__45__cpo9iter_moveE:
	.zero		1
	.type		_ZN39_INTERNAL_3f212f14_4_k_cu_580d1376_27924cuda3std3__45__cpo5beginE,@object
	.size		_ZN39_INTERNAL_3f212f14_4_k_cu_580d1376_27924cuda3std3__45__cpo5beginE,(_ZN39_INTERNAL_3f212f14_4_k_cu_580d1376_27924cuda3std3__441_GLOBAL__N__3f212f14_4_k_cu_580d1376_27926ignoreE - _ZN39_INTERNAL_3f212f14_4_k_cu_580d1376_27924cuda3std3__45__cpo5beginE)
_ZN39_INTERNAL_3f212f14_4_k_cu_580d1376_27924cuda3std3__45__cpo5beginE:
	.zero		1
	.type		_ZN39_INTERNAL_3f212f14_4_k_cu_580d1376_27924cuda3std3__441_GLOBAL__N__3f212f14_4_k_cu_580d1376_27926ignoreE,@object
	.size		_ZN39_INTERNAL_3f212f14_4_k_cu_580d1376_27924cuda3std3__441_GLOBAL__N__3f212f14_4_k_cu_580d1376_27926ignoreE,(_ZN39_INTERNAL_3f212f14_4_k_cu_580d1376_27924cute7productE - _ZN39_INTERNAL_3f212f14_4_k_cu_580d1376_27924cuda3std3__441_GLOBAL__N__3f212f14_4_k_cu_580d1376_27926ignoreE)
_ZN39_INTERNAL_3f212f14_4_k_cu_580d1376_27924cuda3std3__441_GLOBAL__N__3f212f14_4_k_cu_580d1376_27926ignoreE:
	.zero		1
	.type		_ZN39_INTERNAL_3f212f14_4_k_cu_580d1376_27924cute7productE,@object
	.size		_ZN39_INTERNAL_3f212f14_4_k_cu_580d1376_27924cute7productE,(_ZN39_INTERNAL_3f212f14_4_k_cu_580d1376_27924cuda3std3__45__cpo3endE - _ZN39_INTERNAL_3f212f14_4_k_cu_580d1376_27924cute7productE)
_ZN39_INTERNAL_3f212f14_4_k_cu_580d1376_27924cute7productE:
	.zero		1
	.type		_ZN39_INTERNAL_3f212f14_4_k_cu_580d1376_27924cuda3std3__45__cpo3endE,@object
	.size		_ZN39_INTERNAL_3f212f14_4_k_cu_580d1376_27924cuda3std3__45__cpo3endE,(_ZN39_INTERNAL_3f212f14_4_k_cu_580d1376_27924cuda3std3__419piecewise_constructE - _ZN39_INTERNAL_3f212f14_4_k_cu_580d1376_27924cuda3std3__45__cpo3endE)
_ZN39_INTERNAL_3f212f14_4_k_cu_580d1376_27924cuda3std3__45__cpo3endE:
	.zero		1
	.type		_ZN39_INTERNAL_3f212f14_4_k_cu_580d1376_27924cuda3std3__419piecewise_constructE,@object
	.size		_ZN39_INTERNAL_3f212f14_4_k_cu_580d1376_27924cuda3std3__419piecewise_constructE,(_ZN39_INTERNAL_3f212f14_4_k_cu_580d1376_27924cuda3std3__45__cpo4cendE - _ZN39_INTERNAL_3f212f14_4_k_cu_580d1376_27924cuda3std3__419piecewise_constructE)
_ZN39_INTERNAL_3f212f14_4_k_cu_580d1376_27924cuda3std3__419piecewise_constructE:
	.zero		1
	.type		_ZN39_INTERNAL_3f212f14_4_k_cu_580d1376_27924cuda3std3__45__cpo4cendE,@object
	.size		_ZN39_INTERNAL_3f212f14_4_k_cu_580d1376_27924cuda3std3__45__cpo4cendE,(_ZN39_INTERNAL_3f212f14_4_k_cu_580d1376_27924cuda3std6ranges3__45__cpo4swapE - _ZN39_INTERNAL_3f212f14_4_k_cu_580d1376_27924cuda3std3__45__cpo4cendE)
_ZN39_INTERNAL_3f212f14_4_k_cu_580d1376_27924cuda3std3__45__cpo4cendE:
	.zero		1
	.type		_ZN39_INTERNAL_3f212f14_4_k_cu_580d1376_27924cuda3std6ranges3__45__cpo4swapE,@object
	.size		_ZN39_INTERNAL_3f212f14_4_k_cu_580d1376_27924cuda3std6ranges3__45__cpo4swapE,(.L_9 - _ZN39_INTERNAL_3f212f14_4_k_cu_580d1376_27924cuda3std6ranges3__45__cpo4swapE)
_ZN39_INTERNAL_3f212f14_4_k_cu_580d1376_27924cuda3std6ranges3__45__cpo4swapE:
	.zero		1
.L_9:


//--------------------- .nv.constant0._ZN7cutlass13device_kernelINS_4gemm6kernel13GemmUniversalIN4cute5tupleIJiiiiEEENS1_10collective13CollectiveMmaINS1_34MainloopSm90TmaGmmaWarpSpecializedILi8ENS5_IJNS4_1CILi1EEESB_SB_EEENS1_35KernelTmaWarpSpecializedCooperativeEEENS5_IJNSA_ILi128EEENSA_ILi64EEESG_EEENS_10bfloat16_tENS5_IJlSB_lEEESI_SJ_NS4_8TiledMMAINS4_8MMA_AtomIJNS4_4SM904GMMA27MMA_64x64x16_F32BF16BF16_SSILNSN_5MajorE0ELSP_0ELNSN_7ScaleInE1ELSQ_1EEEEEENS4_6LayoutINS5_IJNSA_ILi2EEESB_SB_EEENS5_IJSB_NSA_ILi0EEESW_EEEEENS5_IJNS4_10UnderscoreESZ_SZ_EEEEENS4_13SM90_TMA_LOADENS4_14ComposedLayoutINS4_7SwizzleILi3ELi4ELi3EEENS4_18smem_ptr_flag_bitsILi16EEENST_INS5_IJNSA_ILi8EEESG_EEENS5_IJSG_SB_EEEEEEEvNS4_8identityES12_S1C_vS1D_EENS_8epilogue10collective18CollectiveEpilogueINS1F_22Sm90TmaWarpSpecializedILi3ELi2ELi16ELb1ELb0EEEJSH_NS5_IJSF_NSA_ILi32EEEEEESI_SJ_SI_SJ_NS1F_6fusion15FusionCallbacksIS1J_NS1M_17LinearCombinationISI_fSI_fLNS_15FloatRoundStyleE2EEESH_S1L_JEEES12_NS13_INS14_ILi2ELi4ELi3EEES17_NST_INS5_IJS18_S1K_EEENS5_IJS1K_SB_EEEEEEENS4_17SM75_U32x4_LDSM_NENS4_14SM90_TMA_STOREES1W_NS4_17SM90_U32x4_STSM_NENS4_9Copy_AtomIJS1Z_NS_6half_tEEEEvEEEvvEEEEvNT_6ParamsE --------------------------
	.section	.nv.constant0._ZN7cutlass13device_kernelINS_4gemm6kernel13GemmUniversalIN4cute5tupleIJiiiiEEENS1_10collective13CollectiveMmaINS1_34MainloopSm90TmaGmmaWarpSpecializedILi8ENS5_IJNS4_1CILi1EEESB_SB_EEENS1_35KernelTmaWarpSpecializedCooperativeEEENS5_IJNSA_ILi128EEENSA_ILi64EEESG_EEENS_10bfloat16_tENS5_IJlSB_lEEESI_SJ_NS4_8TiledMMAINS4_8MMA_AtomIJNS4_4SM904GMMA27MMA_64x64x16_F32BF16BF16_SSILNSN_5MajorE0ELSP_0ELNSN_7ScaleInE1ELSQ_1EEEEEENS4_6LayoutINS5_IJNSA_ILi2EEESB_SB_EEENS5_IJSB_NSA_ILi0EEESW_EEEEENS5_IJNS4_10UnderscoreESZ_SZ_EEEEENS4_13SM90_TMA_LOADENS4_14ComposedLayoutINS4_7SwizzleILi3ELi4ELi3EEENS4_18smem_ptr_flag_bitsILi16EEENST_INS5_IJNSA_ILi8EEESG_EEENS5_IJSG_SB_EEEEEEEvNS4_8identityES12_S1C_vS1D_EENS_8epilogue10collective18CollectiveEpilogueINS1F_22Sm90TmaWarpSpecializedILi3ELi2ELi16ELb1ELb0EEEJSH_NS5_IJSF_NSA_ILi32EEEEEESI_SJ_SI_SJ_NS1F_6fusion15FusionCallbacksIS1J_NS1M_17LinearCombinationISI_fSI_fLNS_15FloatRoundStyleE2EEESH_S1L_JEEES12_NS13_INS14_ILi2ELi4ELi3EEES17_NST_INS5_IJS18_S1K_EEENS5_IJS1K_SB_EEEEEEENS4_17SM75_U32x4_LDSM_NENS4_14SM90_TMA_STOREES1W_NS4_17SM90_U32x4_STSM_NENS4_9Copy_AtomIJS1Z_NS_6half_tEEEEvEEEvvEEEEvNT_6ParamsE,"a",@progbits
	.sectionflags	@""
	.align	4
.nv.constant0._ZN7cutlass13device_kernelINS_4gemm6kernel13GemmUniversalIN4cute5tupleIJiiiiEEENS1_10collective13CollectiveMmaINS1_34MainloopSm90TmaGmmaWarpSpecializedILi8ENS5_IJNS4_1CILi1EEESB_SB_EEENS1_35KernelTmaWarpSpecializedCooperativeEEENS5_IJNSA_ILi128EEENSA_ILi64EEESG_EEENS_10bfloat16_tENS5_IJlSB_lEEESI_SJ_NS4_8TiledMMAINS4_8MMA_AtomIJNS4_4SM904GMMA27MMA_64x64x16_F32BF16BF16_SSILNSN_5MajorE0ELSP_0ELNSN_7ScaleInE1ELSQ_1EEEEEENS4_6LayoutINS5_IJNSA_ILi2EEESB_SB_EEENS5_IJSB_NSA_ILi0EEESW_EEEEENS5_IJNS4_10UnderscoreESZ_SZ_EEEEENS4_13SM90_TMA_LOADENS4_14ComposedLayoutINS4_7SwizzleILi3ELi4ELi3EEENS4_18smem_ptr_flag_bitsILi16EEENST_INS5_IJNSA_ILi8EEESG_EEENS5_IJSG_SB_EEEEEEEvNS4_8identityES12_S1C_vS1D_EENS_8epilogue10collective18CollectiveEpilogueINS1F_22Sm90TmaWarpSpecializedILi3ELi2ELi16ELb1ELb0EEEJSH_NS5_IJSF_NSA_ILi32EEEEEESI_SJ_SI_SJ_NS1F_6fusion15FusionCallbacksIS1J_NS1M_17LinearCombinationISI_fSI_fLNS_15FloatRoundStyleE2EEESH_S1L_JEEES12_NS13_INS14_ILi2ELi4ELi3EEES17_NST_INS5_IJS18_S1K_EEENS5_IJS1K_SB_EEEEEEENS4_17SM75_U32x4_LDSM_NENS4_14SM90_TMA_STOREES1W_NS4_17SM90_U32x4_STSM_NENS4_9Copy_AtomIJS1Z_NS_6half_tEEEEvEEEvvEEEEvNT_6ParamsE:
	.zero		2432


//--------------------- SYMBOLS --------------------------

	.type		.nv.reservedSmem.offset0,@object
	.size		.nv.reservedSmem.offset0,0x4
	.type		__assertfail,@function
